//
// Generated by NVIDIA NVVM Compiler
//
// Compiler Build ID: CL-36424714
// Cuda compilation tools, release 13.0, V13.0.88
// Based on NVVM 20.0.0
//

.version 9.0
.target sm_100
.address_size 64

	// .globl	fusedRMSNormMatVecBF16
// _ZZ22fusedRMSNormMatVecBF16E5shmem has been demoted
// _ZZ21fusedRMSNormMatVecF32E5shmem has been demoted

.visible .entry fusedRMSNormMatVecBF16(
	.param .u64 .ptr .align 1 fusedRMSNormMatVecBF16_param_0,
	.param .u64 .ptr .align 1 fusedRMSNormMatVecBF16_param_1,
	.param .u64 .ptr .align 1 fusedRMSNormMatVecBF16_param_2,
	.param .u64 .ptr .align 1 fusedRMSNormMatVecBF16_param_3,
	.param .f32 fusedRMSNormMatVecBF16_param_4,
	.param .u32 fusedRMSNormMatVecBF16_param_5,
	.param .u32 fusedRMSNormMatVecBF16_param_6
)
{
	.reg .pred 	%p<17>;
	.reg .b16 	%rs<16>;
	.reg .b32 	%r<36>;
	.reg .b32 	%f<131>;
	.reg .b64 	%rd<49>;
	// demoted variable
	.shared .align 4 .b8 _ZZ22fusedRMSNormMatVecBF16E5shmem[1024];
	ld.param.u64 	%rd14, [fusedRMSNormMatVecBF16_param_0];
	ld.param.u64 	%rd15, [fusedRMSNormMatVecBF16_param_1];
	ld.param.u64 	%rd16, [fusedRMSNormMatVecBF16_param_2];
	ld.param.u64 	%rd17, [fusedRMSNormMatVecBF16_param_3];
	ld.param.f32 	%f17, [fusedRMSNormMatVecBF16_param_4];
	ld.param.u32 	%r21, [fusedRMSNormMatVecBF16_param_5];
	ld.param.u32 	%r20, [fusedRMSNormMatVecBF16_param_6];
	cvta.to.global.u64 	%rd1, %rd15;
	cvta.to.global.u64 	%rd2, %rd17;
	cvta.to.global.u64 	%rd3, %rd16;
	mov.u32 	%r22, %ctaid.x;
	mov.u32 	%r31, %ntid.x;
	mov.u32 	%r2, %tid.x;
	mad.lo.s32 	%r3, %r22, %r31, %r2;
	setp.ge.s32 	%p1, %r3, %r21;
	@%p1 bra 	$L__BB0_23;
	setp.ge.s32 	%p2, %r2, %r20;
	mov.f32 	%f122, 0f00000000;
	@%p2 bra 	$L__BB0_4;
	mov.f32 	%f122, 0f00000000;
	mov.u32 	%r30, %r2;
$L__BB0_3:
	mul.wide.s32 	%rd18, %r30, 4;
	add.s64 	%rd19, %rd3, %rd18;
	ld.global.f32 	%f20, [%rd19];
	fma.rn.f32 	%f122, %f20, %f20, %f122;
	add.s32 	%r30, %r30, %r31;
	setp.lt.s32 	%p3, %r30, %r20;
	@%p3 bra 	$L__BB0_3;
$L__BB0_4:
	shl.b32 	%r23, %r2, 2;
	mov.u32 	%r24, _ZZ22fusedRMSNormMatVecBF16E5shmem;
	add.s32 	%r6, %r24, %r23;
	st.shared.f32 	[%r6], %f122;
	bar.sync 	0;
	setp.lt.u32 	%p4, %r31, 2;
	@%p4 bra 	$L__BB0_8;
$L__BB0_5:
	shr.u32 	%r8, %r31, 1;
	setp.ge.u32 	%p5, %r2, %r8;
	@%p5 bra 	$L__BB0_7;
	shl.b32 	%r25, %r8, 2;
	add.s32 	%r26, %r6, %r25;
	ld.shared.f32 	%f21, [%r26];
	ld.shared.f32 	%f22, [%r6];
	add.f32 	%f23, %f21, %f22;
	st.shared.f32 	[%r6], %f23;
$L__BB0_7:
	bar.sync 	0;
	setp.gt.u32 	%p6, %r31, 3;
	mov.u32 	%r31, %r8;
	@%p6 bra 	$L__BB0_5;
$L__BB0_8:
	setp.ne.s32 	%p7, %r2, 0;
	@%p7 bra 	$L__BB0_10;
	ld.shared.f32 	%f24, [_ZZ22fusedRMSNormMatVecBF16E5shmem];
	cvt.rn.f32.s32 	%f25, %r20;
	div.rn.f32 	%f26, %f24, %f25;
	add.f32 	%f27, %f17, %f26;
	rsqrt.approx.f32 	%f28, %f27;
	st.shared.f32 	[_ZZ22fusedRMSNormMatVecBF16E5shmem], %f28;
$L__BB0_10:
	bar.sync 	0;
	ld.shared.f32 	%f4, [_ZZ22fusedRMSNormMatVecBF16E5shmem];
	mul.lo.s32 	%r27, %r20, %r3;
	cvt.s64.s32 	%rd4, %r27;
	setp.lt.s32 	%p8, %r20, 1;
	mov.f32 	%f130, 0f00000000;
	@%p8 bra 	$L__BB0_22;
	and.b32  	%r9, %r20, 7;
	setp.lt.u32 	%p9, %r20, 8;
	mov.f32 	%f130, 0f00000000;
	mov.b32 	%r34, 0;
	@%p9 bra 	$L__BB0_14;
	and.b32  	%r34, %r20, 2147483640;
	neg.s32 	%r32, %r34;
	add.s64 	%rd48, %rd3, 16;
	add.s64 	%rd47, %rd2, 16;
	shl.b64 	%rd20, %rd4, 1;
	add.s64 	%rd21, %rd20, %rd1;
	add.s64 	%rd46, %rd21, 8;
	mov.f32 	%f130, 0f00000000;
$L__BB0_13:
	.pragma "nounroll";
	ld.global.f32 	%f41, [%rd48+-16];
	mul.f32 	%f42, %f4, %f41;
	ld.global.f32 	%f43, [%rd47+-16];
	mul.f32 	%f44, %f42, %f43;
	ld.global.u16 	%rs1, [%rd46+-8];
	// begin inline asm
	{ cvt.f32.bf16 %f33, %rs1;}

	// end inline asm
	fma.rn.f32 	%f45, %f44, %f33, %f130;
	ld.global.f32 	%f46, [%rd48+-12];
	mul.f32 	%f47, %f4, %f46;
	ld.global.f32 	%f48, [%rd47+-12];
	mul.f32 	%f49, %f47, %f48;
	ld.global.u16 	%rs2, [%rd46+-6];
	// begin inline asm
	{ cvt.f32.bf16 %f34, %rs2;}

	// end inline asm
	fma.rn.f32 	%f50, %f49, %f34, %f45;
	ld.global.f32 	%f51, [%rd48+-8];
	mul.f32 	%f52, %f4, %f51;
	ld.global.f32 	%f53, [%rd47+-8];
	mul.f32 	%f54, %f52, %f53;
	ld.global.u16 	%rs3, [%rd46+-4];
	// begin inline asm
	{ cvt.f32.bf16 %f35, %rs3;}

	// end inline asm
	fma.rn.f32 	%f55, %f54, %f35, %f50;
	ld.global.f32 	%f56, [%rd48+-4];
	mul.f32 	%f57, %f4, %f56;
	ld.global.f32 	%f58, [%rd47+-4];
	mul.f32 	%f59, %f57, %f58;
	ld.global.u16 	%rs4, [%rd46+-2];
	// begin inline asm
	{ cvt.f32.bf16 %f36, %rs4;}

	// end inline asm
	fma.rn.f32 	%f60, %f59, %f36, %f55;
	ld.global.f32 	%f61, [%rd48];
	mul.f32 	%f62, %f4, %f61;
	ld.global.f32 	%f63, [%rd47];
	mul.f32 	%f64, %f62, %f63;
	ld.global.u16 	%rs5, [%rd46];
	// begin inline asm
	{ cvt.f32.bf16 %f37, %rs5;}

	// end inline asm
	fma.rn.f32 	%f65, %f64, %f37, %f60;
	ld.global.f32 	%f66, [%rd48+4];
	mul.f32 	%f67, %f4, %f66;
	ld.global.f32 	%f68, [%rd47+4];
	mul.f32 	%f69, %f67, %f68;
	ld.global.u16 	%rs6, [%rd46+2];
	// begin inline asm
	{ cvt.f32.bf16 %f38, %rs6;}

	// end inline asm
	fma.rn.f32 	%f70, %f69, %f38, %f65;
	ld.global.f32 	%f71, [%rd48+8];
	mul.f32 	%f72, %f4, %f71;
	ld.global.f32 	%f73, [%rd47+8];
	mul.f32 	%f74, %f72, %f73;
	ld.global.u16 	%rs7, [%rd46+4];
	// begin inline asm
	{ cvt.f32.bf16 %f39, %rs7;}

	// end inline asm
	fma.rn.f32 	%f75, %f74, %f39, %f70;
	ld.global.f32 	%f76, [%rd48+12];
	mul.f32 	%f77, %f4, %f76;
	ld.global.f32 	%f78, [%rd47+12];
	mul.f32 	%f79, %f77, %f78;
	ld.global.u16 	%rs8, [%rd46+6];
	// begin inline asm
	{ cvt.f32.bf16 %f40, %rs8;}

	// end inline asm
	fma.rn.f32 	%f130, %f79, %f40, %f75;
	add.s32 	%r32, %r32, 8;
	add.s64 	%rd48, %rd48, 32;
	add.s64 	%rd47, %rd47, 32;
	add.s64 	%rd46, %rd46, 16;
	setp.ne.s32 	%p10, %r32, 0;
	@%p10 bra 	$L__BB0_13;
$L__BB0_14:
	setp.eq.s32 	%p11, %r9, 0;
	@%p11 bra 	$L__BB0_22;
	and.b32  	%r15, %r20, 3;
	setp.lt.u32 	%p12, %r9, 4;
	@%p12 bra 	$L__BB0_17;
	cvt.u64.u32 	%rd22, %r34;
	mul.wide.u32 	%rd23, %r34, 4;
	add.s64 	%rd24, %rd3, %rd23;
	ld.global.f32 	%f85, [%rd24];
	mul.f32 	%f86, %f4, %f85;
	add.s64 	%rd25, %rd2, %rd23;
	ld.global.f32 	%f87, [%rd25];
	mul.f32 	%f88, %f86, %f87;
	add.s64 	%rd26, %rd22, %rd4;
	shl.b64 	%rd27, %rd26, 1;
	add.s64 	%rd28, %rd1, %rd27;
	ld.global.u16 	%rs9, [%rd28];
	// begin inline asm
	{ cvt.f32.bf16 %f81, %rs9;}

	// end inline asm
	fma.rn.f32 	%f89, %f88, %f81, %f130;
	ld.global.f32 	%f90, [%rd24+4];
	mul.f32 	%f91, %f4, %f90;
	ld.global.f32 	%f92, [%rd25+4];
	mul.f32 	%f93, %f91, %f92;
	ld.global.u16 	%rs10, [%rd28+2];
	// begin inline asm
	{ cvt.f32.bf16 %f82, %rs10;}

	// end inline asm
	fma.rn.f32 	%f94, %f93, %f82, %f89;
	ld.global.f32 	%f95, [%rd24+8];
	mul.f32 	%f96, %f4, %f95;
	ld.global.f32 	%f97, [%rd25+8];
	mul.f32 	%f98, %f96, %f97;
	ld.global.u16 	%rs11, [%rd28+4];
	// begin inline asm
	{ cvt.f32.bf16 %f83, %rs11;}

	// end inline asm
	fma.rn.f32 	%f99, %f98, %f83, %f94;
	ld.global.f32 	%f100, [%rd24+12];
	mul.f32 	%f101, %f4, %f100;
	ld.global.f32 	%f102, [%rd25+12];
	mul.f32 	%f103, %f101, %f102;
	ld.global.u16 	%rs12, [%rd28+6];
	// begin inline asm
	{ cvt.f32.bf16 %f84, %rs12;}

	// end inline asm
	fma.rn.f32 	%f130, %f103, %f84, %f99;
	add.s32 	%r34, %r34, 4;
$L__BB0_17:
	setp.eq.s32 	%p13, %r15, 0;
	@%p13 bra 	$L__BB0_22;
	setp.eq.s32 	%p14, %r15, 1;
	@%p14 bra 	$L__BB0_20;
	cvt.u64.u32 	%rd29, %r34;
	mul.wide.u32 	%rd30, %r34, 4;
	add.s64 	%rd31, %rd3, %rd30;
	ld.global.f32 	%f107, [%rd31];
	mul.f32 	%f108, %f4, %f107;
	add.s64 	%rd32, %rd2, %rd30;
	ld.global.f32 	%f109, [%rd32];
	mul.f32 	%f110, %f108, %f109;
	add.s64 	%rd33, %rd29, %rd4;
	shl.b64 	%rd34, %rd33, 1;
	add.s64 	%rd35, %rd1, %rd34;
	ld.global.u16 	%rs13, [%rd35];
	// begin inline asm
	{ cvt.f32.bf16 %f105, %rs13;}

	// end inline asm
	fma.rn.f32 	%f111, %f110, %f105, %f130;
	ld.global.f32 	%f112, [%rd31+4];
	mul.f32 	%f113, %f4, %f112;
	ld.global.f32 	%f114, [%rd32+4];
	mul.f32 	%f115, %f113, %f114;
	ld.global.u16 	%rs14, [%rd35+2];
	// begin inline asm
	{ cvt.f32.bf16 %f106, %rs14;}

	// end inline asm
	fma.rn.f32 	%f130, %f115, %f106, %f111;
	add.s32 	%r34, %r34, 2;
$L__BB0_20:
	and.b32  	%r29, %r20, 1;
	setp.eq.b32 	%p15, %r29, 1;
	not.pred 	%p16, %p15;
	@%p16 bra 	$L__BB0_22;
	cvt.u64.u32 	%rd36, %r34;
	mul.wide.u32 	%rd37, %r34, 4;
	add.s64 	%rd38, %rd3, %rd37;
	ld.global.f32 	%f117, [%rd38];
	mul.f32 	%f118, %f4, %f117;
	add.s64 	%rd39, %rd2, %rd37;
	ld.global.f32 	%f119, [%rd39];
	mul.f32 	%f120, %f118, %f119;
	add.s64 	%rd40, %rd36, %rd4;
	shl.b64 	%rd41, %rd40, 1;
	add.s64 	%rd42, %rd1, %rd41;
	ld.global.u16 	%rs15, [%rd42];
	// begin inline asm
	{ cvt.f32.bf16 %f116, %rs15;}

	// end inline asm
	fma.rn.f32 	%f130, %f120, %f116, %f130;
$L__BB0_22:
	cvta.to.global.u64 	%rd43, %rd14;
	mul.wide.s32 	%rd44, %r3, 4;
	add.s64 	%rd45, %rd43, %rd44;
	st.global.f32 	[%rd45], %f130;
$L__BB0_23:
	ret;

}
	// .globl	fusedRMSNormMatVecF32
.visible .entry fusedRMSNormMatVecF32(
	.param .u64 .ptr .align 1 fusedRMSNormMatVecF32_param_0,
	.param .u64 .ptr .align 1 fusedRMSNormMatVecF32_param_1,
	.param .u64 .ptr .align 1 fusedRMSNormMatVecF32_param_2,
	.param .u64 .ptr .align 1 fusedRMSNormMatVecF32_param_3,
	.param .f32 fusedRMSNormMatVecF32_param_4,
	.param .u32 fusedRMSNormMatVecF32_param_5,
	.param .u32 fusedRMSNormMatVecF32_param_6
)
{
	.reg .pred 	%p<17>;
	.reg .b32 	%r<36>;
	.reg .b32 	%f<131>;
	.reg .b64 	%rd<49>;
	// demoted variable
	.shared .align 4 .b8 _ZZ21fusedRMSNormMatVecF32E5shmem[1024];
	ld.param.u64 	%rd14, [fusedRMSNormMatVecF32_param_0];
	ld.param.u64 	%rd15, [fusedRMSNormMatVecF32_param_1];
	ld.param.u64 	%rd16, [fusedRMSNormMatVecF32_param_2];
	ld.param.u64 	%rd17, [fusedRMSNormMatVecF32_param_3];
	ld.param.f32 	%f17, [fusedRMSNormMatVecF32_param_4];
	ld.param.u32 	%r21, [fusedRMSNormMatVecF32_param_5];
	ld.param.u32 	%r20, [fusedRMSNormMatVecF32_param_6];
	cvta.to.global.u64 	%rd1, %rd15;
	cvta.to.global.u64 	%rd2, %rd17;
	cvta.to.global.u64 	%rd3, %rd16;
	mov.u32 	%r22, %ctaid.x;
	mov.u32 	%r31, %ntid.x;
	mov.u32 	%r2, %tid.x;
	mad.lo.s32 	%r3, %r22, %r31, %r2;
	setp.ge.s32 	%p1, %r3, %r21;
	@%p1 bra 	$L__BB1_23;
	setp.ge.s32 	%p2, %r2, %r20;
	mov.f32 	%f122, 0f00000000;
	@%p2 bra 	$L__BB1_4;
	mov.f32 	%f122, 0f00000000;
	mov.u32 	%r30, %r2;
$L__BB1_3:
	mul.wide.s32 	%rd18, %r30, 4;
	add.s64 	%rd19, %rd3, %rd18;
	ld.global.f32 	%f20, [%rd19];
	fma.rn.f32 	%f122, %f20, %f20, %f122;
	add.s32 	%r30, %r30, %r31;
	setp.lt.s32 	%p3, %r30, %r20;
	@%p3 bra 	$L__BB1_3;
$L__BB1_4:
	shl.b32 	%r23, %r2, 2;
	mov.u32 	%r24, _ZZ21fusedRMSNormMatVecF32E5shmem;
	add.s32 	%r6, %r24, %r23;
	st.shared.f32 	[%r6], %f122;
	bar.sync 	0;
	setp.lt.u32 	%p4, %r31, 2;
	@%p4 bra 	$L__BB1_8;
$L__BB1_5:
	shr.u32 	%r8, %r31, 1;
	setp.ge.u32 	%p5, %r2, %r8;
	@%p5 bra 	$L__BB1_7;
	shl.b32 	%r25, %r8, 2;
	add.s32 	%r26, %r6, %r25;
	ld.shared.f32 	%f21, [%r26];
	ld.shared.f32 	%f22, [%r6];
	add.f32 	%f23, %f21, %f22;
	st.shared.f32 	[%r6], %f23;
$L__BB1_7:
	bar.sync 	0;
	setp.gt.u32 	%p6, %r31, 3;
	mov.u32 	%r31, %r8;
	@%p6 bra 	$L__BB1_5;
$L__BB1_8:
	setp.ne.s32 	%p7, %r2, 0;
	@%p7 bra 	$L__BB1_10;
	ld.shared.f32 	%f24, [_ZZ21fusedRMSNormMatVecF32E5shmem];
	cvt.rn.f32.s32 	%f25, %r20;
	div.rn.f32 	%f26, %f24, %f25;
	add.f32 	%f27, %f17, %f26;
	rsqrt.approx.f32 	%f28, %f27;
	st.shared.f32 	[_ZZ21fusedRMSNormMatVecF32E5shmem], %f28;
$L__BB1_10:
	bar.sync 	0;
	ld.shared.f32 	%f4, [_ZZ21fusedRMSNormMatVecF32E5shmem];
	mul.lo.s32 	%r27, %r20, %r3;
	cvt.s64.s32 	%rd4, %r27;
	setp.lt.s32 	%p8, %r20, 1;
	mov.f32 	%f130, 0f00000000;
	@%p8 bra 	$L__BB1_22;
	and.b32  	%r9, %r20, 7;
	setp.lt.u32 	%p9, %r20, 8;
	mov.f32 	%f130, 0f00000000;
	mov.b32 	%r34, 0;
	@%p9 bra 	$L__BB1_14;
	and.b32  	%r34, %r20, 2147483640;
	neg.s32 	%r32, %r34;
	add.s64 	%rd48, %rd3, 16;
	add.s64 	%rd47, %rd2, 16;
	shl.b64 	%rd20, %rd4, 2;
	add.s64 	%rd21, %rd20, %rd1;
	add.s64 	%rd46, %rd21, 16;
	mov.f32 	%f130, 0f00000000;
$L__BB1_13:
	.pragma "nounroll";
	ld.global.f32 	%f33, [%rd48+-16];
	mul.f32 	%f34, %f4, %f33;
	ld.global.f32 	%f35, [%rd47+-16];
	mul.f32 	%f36, %f34, %f35;
	ld.global.f32 	%f37, [%rd46+-16];
	fma.rn.f32 	%f38, %f37, %f36, %f130;
	ld.global.f32 	%f39, [%rd48+-12];
	mul.f32 	%f40, %f4, %f39;
	ld.global.f32 	%f41, [%rd47+-12];
	mul.f32 	%f42, %f40, %f41;
	ld.global.f32 	%f43, [%rd46+-12];
	fma.rn.f32 	%f44, %f43, %f42, %f38;
	ld.global.f32 	%f45, [%rd48+-8];
	mul.f32 	%f46, %f4, %f45;
	ld.global.f32 	%f47, [%rd47+-8];
	mul.f32 	%f48, %f46, %f47;
	ld.global.f32 	%f49, [%rd46+-8];
	fma.rn.f32 	%f50, %f49, %f48, %f44;
	ld.global.f32 	%f51, [%rd48+-4];
	mul.f32 	%f52, %f4, %f51;
	ld.global.f32 	%f53, [%rd47+-4];
	mul.f32 	%f54, %f52, %f53;
	ld.global.f32 	%f55, [%rd46+-4];
	fma.rn.f32 	%f56, %f55, %f54, %f50;
	ld.global.f32 	%f57, [%rd48];
	mul.f32 	%f58, %f4, %f57;
	ld.global.f32 	%f59, [%rd47];
	mul.f32 	%f60, %f58, %f59;
	ld.global.f32 	%f61, [%rd46];
	fma.rn.f32 	%f62, %f61, %f60, %f56;
	ld.global.f32 	%f63, [%rd48+4];
	mul.f32 	%f64, %f4, %f63;
	ld.global.f32 	%f65, [%rd47+4];
	mul.f32 	%f66, %f64, %f65;
	ld.global.f32 	%f67, [%rd46+4];
	fma.rn.f32 	%f68, %f67, %f66, %f62;
	ld.global.f32 	%f69, [%rd48+8];
	mul.f32 	%f70, %f4, %f69;
	ld.global.f32 	%f71, [%rd47+8];
	mul.f32 	%f72, %f70, %f71;
	ld.global.f32 	%f73, [%rd46+8];
	fma.rn.f32 	%f74, %f73, %f72, %f68;
	ld.global.f32 	%f75, [%rd48+12];
	mul.f32 	%f76, %f4, %f75;
	ld.global.f32 	%f77, [%rd47+12];
	mul.f32 	%f78, %f76, %f77;
	ld.global.f32 	%f79, [%rd46+12];
	fma.rn.f32 	%f130, %f79, %f78, %f74;
	add.s32 	%r32, %r32, 8;
	add.s64 	%rd48, %rd48, 32;
	add.s64 	%rd47, %rd47, 32;
	add.s64 	%rd46, %rd46, 32;
	setp.ne.s32 	%p10, %r32, 0;
	@%p10 bra 	$L__BB1_13;
$L__BB1_14:
	setp.eq.s32 	%p11, %r9, 0;
	@%p11 bra 	$L__BB1_22;
	and.b32  	%r15, %r20, 3;
	setp.lt.u32 	%p12, %r9, 4;
	@%p12 bra 	$L__BB1_17;
	cvt.u64.u32 	%rd22, %r34;
	mul.wide.u32 	%rd23, %r34, 4;
	add.s64 	%rd24, %rd3, %rd23;
	ld.global.f32 	%f81, [%rd24];
	mul.f32 	%f82, %f4, %f81;
	add.s64 	%rd25, %rd2, %rd23;
	ld.global.f32 	%f83, [%rd25];
	mul.f32 	%f84, %f82, %f83;
	add.s64 	%rd26, %rd22, %rd4;
	shl.b64 	%rd27, %rd26, 2;
	add.s64 	%rd28, %rd1, %rd27;
	ld.global.f32 	%f85, [%rd28];
	fma.rn.f32 	%f86, %f85, %f84, %f130;
	ld.global.f32 	%f87, [%rd24+4];
	mul.f32 	%f88, %f4, %f87;
	ld.global.f32 	%f89, [%rd25+4];
	mul.f32 	%f90, %f88, %f89;
	ld.global.f32 	%f91, [%rd28+4];
	fma.rn.f32 	%f92, %f91, %f90, %f86;
	ld.global.f32 	%f93, [%rd24+8];
	mul.f32 	%f94, %f4, %f93;
	ld.global.f32 	%f95, [%rd25+8];
	mul.f32 	%f96, %f94, %f95;
	ld.global.f32 	%f97, [%rd28+8];
	fma.rn.f32 	%f98, %f97, %f96, %f92;
	ld.global.f32 	%f99, [%rd24+12];
	mul.f32 	%f100, %f4, %f99;
	ld.global.f32 	%f101, [%rd25+12];
	mul.f32 	%f102, %f100, %f101;
	ld.global.f32 	%f103, [%rd28+12];
	fma.rn.f32 	%f130, %f103, %f102, %f98;
	add.s32 	%r34, %r34, 4;
$L__BB1_17:
	setp.eq.s32 	%p13, %r15, 0;
	@%p13 bra 	$L__BB1_22;
	setp.eq.s32 	%p14, %r15, 1;
	@%p14 bra 	$L__BB1_20;
	cvt.u64.u32 	%rd29, %r34;
	mul.wide.u32 	%rd30, %r34, 4;
	add.s64 	%rd31, %rd3, %rd30;
	ld.global.f32 	%f105, [%rd31];
	mul.f32 	%f106, %f4, %f105;
	add.s64 	%rd32, %rd2, %rd30;
	ld.global.f32 	%f107, [%rd32];
	mul.f32 	%f108, %f106, %f107;
	add.s64 	%rd33, %rd29, %rd4;
	shl.b64 	%rd34, %rd33, 2;
	add.s64 	%rd35, %rd1, %rd34;
	ld.global.f32 	%f109, [%rd35];
	fma.rn.f32 	%f110, %f109, %f108, %f130;
	ld.global.f32 	%f111, [%rd31+4];
	mul.f32 	%f112, %f4, %f111;
	ld.global.f32 	%f113, [%rd32+4];
	mul.f32 	%f114, %f112, %f113;
	ld.global.f32 	%f115, [%rd35+4];
	fma.rn.f32 	%f130, %f115, %f114, %f110;
	add.s32 	%r34, %r34, 2;
$L__BB1_20:
	and.b32  	%r29, %r20, 1;
	setp.eq.b32 	%p15, %r29, 1;
	not.pred 	%p16, %p15;
	@%p16 bra 	$L__BB1_22;
	cvt.u64.u32 	%rd36, %r34;
	mul.wide.u32 	%rd37, %r34, 4;
	add.s64 	%rd38, %rd3, %rd37;
	ld.global.f32 	%f116, [%rd38];
	mul.f32 	%f117, %f4, %f116;
	add.s64 	%rd39, %rd2, %rd37;
	ld.global.f32 	%f118, [%rd39];
	mul.f32 	%f119, %f117, %f118;
	add.s64 	%rd40, %rd36, %rd4;
	shl.b64 	%rd41, %rd40, 2;
	add.s64 	%rd42, %rd1, %rd41;
	ld.global.f32 	%f120, [%rd42];
	fma.rn.f32 	%f130, %f120, %f119, %f130;
$L__BB1_22:
	cvta.to.global.u64 	%rd43, %rd14;
	mul.wide.s32 	%rd44, %r3, 4;
	add.s64 	%rd45, %rd43, %rd44;
	st.global.f32 	[%rd45], %f130;
$L__BB1_23:
	ret;

}


// ===== COMPILED SASS (sm_100) =====

	.target	sm_100

	.elftype	@"ET_EXEC"


//--------------------- .note.nv.tkinfo           --------------------------
	.section	.note.nv.tkinfo,"",@"SHT_NOTE"
	.sectionflags	@"SHF_NOTE_NV_TKINFO"
	.tkinfo
        /*0018*/ 	.word	0x00000002
        /*0030*/ 	.string	""
        /*0030*/ 	.string	"ptxas"
        /*0030*/ 	.string	"Cuda compilation tools, release 13.0, V13.0.88"
        /*0030*/ 	.string	"Build cuda_13.0.r13.0/compiler.36424714_0"
        /*0030*/ 	.string	"-arch sm_100 -m 64 "



//--------------------- .note.nv.cuinfo           --------------------------
	.section	.note.nv.cuinfo,"",@"SHT_NOTE"
	.sectionflags	@"SHF_NOTE_NV_CUINFO"
        /*0018*/ 	.short	0x0002
        /*001a*/ 	.short	0x0064
        /*001c*/ 	.short	0x0082
	.zero		2


//--------------------- .nv.info                  --------------------------
	.section	.nv.info,"",@"SHT_CUDA_INFO"
	.align	4


	//----- nvinfo : EIATTR_REGCOUNT
	.align		4
        /*0000*/ 	.byte	0x04, 0x2f
        /*0002*/ 	.short	(.L_1 - .L_0)
	.align		4
.L_0:
        /*0004*/ 	.word	index@(fusedRMSNormMatVecBF16)
        /*0008*/ 	.word	0x0000001e


	//----- nvinfo : EIATTR_FRAME_SIZE
	.align		4
.L_1:
        /*000c*/ 	.byte	0x04, 0x11
        /*000e*/ 	.short	(.L_3 - .L_2)
	.align		4
.L_2:
        /*0010*/ 	.word	index@($__internal_1_$__cuda_sm3x_div_rn_noftz_f32_slowpath)
        /*0014*/ 	.word	0x00000000


	//----- nvinfo : EIATTR_FRAME_SIZE
	.align		4
.L_3:
        /*0018*/ 	.byte	0x04, 0x11
        /*001a*/ 	.short	(.L_5 - .L_4)
	.align		4
.L_4:
        /*001c*/ 	.word	index@(fusedRMSNormMatVecBF16)
        /*0020*/ 	.word	0x00000000


	//----- nvinfo : EIATTR_REGCOUNT
	.align		4
.L_5:
        /*0024*/ 	.byte	0x04, 0x2f
        /*0026*/ 	.short	(.L_7 - .L_6)
	.align		4
.L_6:
        /*0028*/ 	.word	index@(fusedRMSNormMatVecF32)
        /*002c*/ 	.word	0x0000001e


	//----- nvinfo : EIATTR_FRAME_SIZE
	.align		4
.L_7:
        /*0030*/ 	.byte	0x04, 0x11
        /*0032*/ 	.short	(.L_9 - .L_8)
	.align		4
.L_8:
        /*0034*/ 	.word	index@($__internal_0_$__cuda_sm3x_div_rn_noftz_f32_slowpath)
        /*0038*/ 	.word	0x00000000


	//----- nvinfo : EIATTR_FRAME_SIZE
	.align		4
.L_9:
        /*003c*/ 	.byte	0x04, 0x11
        /*003e*/ 	.short	(.L_11 - .L_10)
	.align		4
.L_10:
        /*0040*/ 	.word	index@(fusedRMSNormMatVecF32)
        /*0044*/ 	.word	0x00000000


	//----- nvinfo : EIATTR_MIN_STACK_SIZE
	.align		4
.L_11:
        /*0048*/ 	.byte	0x04, 0x12
        /*004a*/ 	.short	(.L_13 - .L_12)
	.align		4
.L_12:
        /*004c*/ 	.word	index@(fusedRMSNormMatVecF32)
        /*0050*/ 	.word	0x00000000


	//----- nvinfo : EIATTR_MIN_STACK_SIZE
	.align		4
.L_13:
        /*0054*/ 	.byte	0x04, 0x12
        /*0056*/ 	.short	(.L_15 - .L_14)
	.align		4
.L_14:
        /*0058*/ 	.word	index@(fusedRMSNormMatVecBF16)
        /*005c*/ 	.word	0x00000000
.L_15:


//--------------------- .nv.compat                --------------------------
	.section	.nv.compat,"",@"SHT_CUDA_COMPAT_INFO"
	.align	4
        /*0000*/ 	.byte	0x02, 0x09, 0x00, 0x00, 0x02, 0x02, 0x01, 0x00, 0x02, 0x05, 0x05, 0x00, 0x03, 0x07, 0x01, 0x01
        /*0010*/ 	.byte	0x02, 0x03, 0x00, 0x00, 0x02, 0x06, 0x01, 0x00, 0x04, 0x0b, 0x08, 0x00, 0x01, 0x00, 0x00, 0x00
        /*0020*/ 	.byte	0x00, 0x00, 0x00, 0x00


//--------------------- .nv.info.fusedRMSNormMatVecF32 --------------------------
	.section	.nv.info.fusedRMSNormMatVecF32,"",@"SHT_CUDA_INFO"
	.sectionflags	@""
	.align	4


	//----- nvinfo : EIATTR_CUDA_API_VERSION
	.align		4
        /*0000*/ 	.byte	0x04, 0x37
        /*0002*/ 	.short	(.L_17 - .L_16)
.L_16:
        /*0004*/ 	.word	0x00000082


	//----- nvinfo : EIATTR_KPARAM_INFO
	.align		4
.L_17:
        /*0008*/ 	.byte	0x04, 0x17
        /*000a*/ 	.short	(.L_19 - .L_18)
.L_18:
        /*000c*/ 	.word	0x00000000
        /*0010*/ 	.short	0x0006
        /*0012*/ 	.short	0x0028
        /*0014*/ 	.byte	0x00, 0xf0, 0x11, 0x00


	//----- nvinfo : EIATTR_KPARAM_INFO
	.align		4
.L_19:
        /*0018*/ 	.byte	0x04, 0x17
        /*001a*/ 	.short	(.L_21 - .L_20)
.L_20:
        /*001c*/ 	.word	0x00000000
        /*0020*/ 	.short	0x0005
        /*0022*/ 	.short	0x0024
        /*0024*/ 	.byte	0x00, 0xf0, 0x11, 0x00


	//----- nvinfo : EIATTR_KPARAM_INFO
	.align		4
.L_21:
        /*0028*/ 	.byte	0x04, 0x17
        /*002a*/ 	.short	(.L_23 - .L_22)
.L_22:
        /*002c*/ 	.word	0x00000000
        /*0030*/ 	.short	0x0004
        /*0032*/ 	.short	0x0020
        /*0034*/ 	.byte	0x00, 0xf0, 0x11, 0x00


	//----- nvinfo : EIATTR_KPARAM_INFO
	.align		4
.L_23:
        /*0038*/ 	.byte	0x04, 0x17
        /*003a*/ 	.short	(.L_25 - .L_24)
.L_24:
        /*003c*/ 	.word	0x00000000
        /*0040*/ 	.short	0x0003
        /*0042*/ 	.short	0x0018
        /*0044*/ 	.byte	0x00, 0xf5, 0x21, 0x00


	//----- nvinfo : EIATTR_KPARAM_INFO
	.align		4
.L_25:
        /*0048*/ 	.byte	0x04, 0x17
        /*004a*/ 	.short	(.L_27 - .L_26)
.L_26:
        /*004c*/ 	.word	0x00000000
        /*0050*/ 	.short	0x0002
        /*0052*/ 	.short	0x0010
        /*0054*/ 	.byte	0x00, 0xf5, 0x21, 0x00


	//----- nvinfo : EIATTR_KPARAM_INFO
	.align		4
.L_27:
        /*0058*/ 	.byte	0x04, 0x17
        /*005a*/ 	.short	(.L_29 - .L_28)
.L_28:
        /*005c*/ 	.word	0x00000000
        /*0060*/ 	.short	0x0001
        /*0062*/ 	.short	0x0008
        /*0064*/ 	.byte	0x00, 0xf5, 0x21, 0x00


	//----- nvinfo : EIATTR_KPARAM_INFO
	.align		4
.L_29:
        /*0068*/ 	.byte	0x04, 0x17
        /*006a*/ 	.short	(.L_31 - .L_30)
.L_30:
        /*006c*/ 	.word	0x00000000
        /*0070*/ 	.short	0x0000
        /*0072*/ 	.short	0x0000
        /*0074*/ 	.byte	0x00, 0xf5, 0x21, 0x00


	//----- nvinfo : EIATTR_SPARSE_MMA_MASK
	.align		4
.L_31:
        /*0078*/ 	.byte	0x03, 0x50
        /*007a*/ 	.short	0x0000


	//----- nvinfo : EIATTR_MAXREG_COUNT
	.align		4
        /*007c*/ 	.byte	0x03, 0x1b
        /*007e*/ 	.short	0x00ff


	//----- nvinfo : EIATTR_NUM_BARRIERS
	.align		4
        /*0080*/ 	.byte	0x02, 0x4c
        /*0082*/ 	.byte	0x01
	.zero		1


	//----- nvinfo : EIATTR_MERCURY_ISA_VERSION
	.align		4
        /*0084*/ 	.byte	0x03, 0x5f
        /*0086*/ 	.short	0x0101


	//----- nvinfo : EIATTR_VRC_CTA_INIT_COUNT
	.align		4
        /*0088*/ 	.byte	0x02, 0x4a
	.zero		1
	.zero		1


	//----- nvinfo : EIATTR_EXIT_INSTR_OFFSETS
	.align		4
        /*008c*/ 	.byte	0x04, 0x1c
        /*008e*/ 	.short	(.L_33 - .L_32)


	//   ....[0]....
.L_32:
        /*0090*/ 	.word	0x00000070


	//   ....[1]....
        /*0094*/ 	.word	0x00000fb0


	//----- nvinfo : EIATTR_CRS_STACK_SIZE
	.align		4
.L_33:
        /*0098*/ 	.byte	0x04, 0x1e
        /*009a*/ 	.short	(.L_35 - .L_34)
.L_34:
        /*009c*/ 	.word	0x00000000


	//----- nvinfo : EIATTR_CBANK_PARAM_SIZE
	.align		4
.L_35:
        /*00a0*/ 	.byte	0x03, 0x19
        /*00a2*/ 	.short	0x002c


	//----- nvinfo : EIATTR_PARAM_CBANK
	.align		4
        /*00a4*/ 	.byte	0x04, 0x0a
        /*00a6*/ 	.short	(.L_37 - .L_36)
	.align		4
.L_36:
        /*00a8*/ 	.word	index@(.nv.constant0.fusedRMSNormMatVecF32)
        /*00ac*/ 	.short	0x0380
        /*00ae*/ 	.short	0x002c


	//----- nvinfo : EIATTR_SW_WAR
	.align		4
.L_37:
        /*00b0*/ 	.byte	0x04, 0x36
        /*00b2*/ 	.short	(.L_39 - .L_38)
.L_38:
        /*00b4*/ 	.word	0x00000008
.L_39:


//--------------------- .nv.info.fusedRMSNormMatVecBF16 --------------------------
	.section	.nv.info.fusedRMSNormMatVecBF16,"",@"SHT_CUDA_INFO"
	.sectionflags	@""
	.align	4


	//----- nvinfo : EIATTR_CUDA_API_VERSION
	.align		4
        /*0000*/ 	.byte	0x04, 0x37
        /*0002*/ 	.short	(.L_41 - .L_40)
.L_40:
        /*0004*/ 	.word	0x00000082


	//----- nvinfo : EIATTR_KPARAM_INFO
	.align		4
.L_41:
        /*0008*/ 	.byte	0x04, 0x17
        /*000a*/ 	.short	(.L_43 - .L_42)
.L_42:
        /*000c*/ 	.word	0x00000000
        /*0010*/ 	.short	0x0006
        /*0012*/ 	.short	0x0028
        /*0014*/ 	.byte	0x00, 0xf0, 0x11, 0x00


	//----- nvinfo : EIATTR_KPARAM_INFO
	.align		4
.L_43:
        /*0018*/ 	.byte	0x04, 0x17
        /*001a*/ 	.short	(.L_45 - .L_44)
.L_44:
        /*001c*/ 	.word	0x00000000
        /*0020*/ 	.short	0x0005
        /*0022*/ 	.short	0x0024
        /*0024*/ 	.byte	0x00, 0xf0, 0x11, 0x00


	//----- nvinfo : EIATTR_KPARAM_INFO
	.align		4
.L_45:
        /*0028*/ 	.byte	0x04, 0x17
        /*002a*/ 	.short	(.L_47 - .L_46)
.L_46:
        /*002c*/ 	.word	0x00000000
        /*0030*/ 	.short	0x0004
        /*0032*/ 	.short	0x0020
        /*0034*/ 	.byte	0x00, 0xf0, 0x11, 0x00


	//----- nvinfo : EIATTR_KPARAM_INFO
	.align		4
.L_47:
        /*0038*/ 	.byte	0x04, 0x17
        /*003a*/ 	.short	(.L_49 - .L_48)
.L_48:
        /*003c*/ 	.word	0x00000000
        /*0040*/ 	.short	0x0003
        /*0042*/ 	.short	0x0018
        /*0044*/ 	.byte	0x00, 0xf5, 0x21, 0x00


	//----- nvinfo : EIATTR_KPARAM_INFO
	.align		4
.L_49:
        /*0048*/ 	.byte	0x04, 0x17
        /*004a*/ 	.short	(.L_51 - .L_50)
.L_50:
        /*004c*/ 	.word	0x00000000
        /*0050*/ 	.short	0x0002
        /*0052*/ 	.short	0x0010
        /*0054*/ 	.byte	0x00, 0xf5, 0x21, 0x00


	//----- nvinfo : EIATTR_KPARAM_INFO
	.align		4
.L_51:
        /*0058*/ 	.byte	0x04, 0x17
        /*005a*/ 	.short	(.L_53 - .L_52)
.L_52:
        /*005c*/ 	.word	0x00000000
        /*0060*/ 	.short	0x0001
        /*0062*/ 	.short	0x0008
        /*0064*/ 	.byte	0x00, 0xf5, 0x21, 0x00


	//----- nvinfo : EIATTR_KPARAM_INFO
	.align		4
.L_53:
        /*0068*/ 	.byte	0x04, 0x17
        /*006a*/ 	.short	(.L_55 - .L_54)
.L_54:
        /*006c*/ 	.word	0x00000000
        /*0070*/ 	.short	0x0000
        /*0072*/ 	.short	0x0000
        /*0074*/ 	.byte	0x00, 0xf5, 0x21, 0x00


	//----- nvinfo : EIATTR_SPARSE_MMA_MASK
	.align		4
.L_55:
        /*0078*/ 	.byte	0x03, 0x50
        /*007a*/ 	.short	0x0000


	//----- nvinfo : EIATTR_MAXREG_COUNT
	.align		4
        /*007c*/ 	.byte	0x03, 0x1b
        /*007e*/ 	.short	0x00ff


	//----- nvinfo : EIATTR_NUM_BARRIERS
	.align		4
        /*0080*/ 	.byte	0x02, 0x4c
        /*0082*/ 	.byte	0x01
	.zero		1


	//----- nvinfo : EIATTR_MERCURY_ISA_VERSION
	.align		4
        /*0084*/ 	.byte	0x03, 0x5f
        /*0086*/ 	.short	0x0101


	//----- nvinfo : EIATTR_VRC_CTA_INIT_COUNT
	.align		4
        /*0088*/ 	.byte	0x02, 0x4a
	.zero		1
	.zero		1


	//----- nvinfo : EIATTR_EXIT_INSTR_OFFSETS
	.align		4
        /*008c*/ 	.byte	0x04, 0x1c
        /*008e*/ 	.short	(.L_57 - .L_56)


	//   ....[0]....
.L_56:
        /*0090*/ 	.word	0x00000070


	//   ....[1]....
        /*0094*/ 	.word	0x000010a0


	//----- nvinfo : EIATTR_CRS_STACK_SIZE
	.align		4
.L_57:
        /*0098*/ 	.byte	0x04, 0x1e
        /*009a*/ 	.short	(.L_59 - .L_58)
.L_58:
        /*009c*/ 	.word	0x00000000


	//----- nvinfo : EIATTR_CBANK_PARAM_SIZE
	.align		4
.L_59:
        /*00a0*/ 	.byte	0x03, 0x19
        /*00a2*/ 	.short	0x002c


	//----- nvinfo : EIATTR_PARAM_CBANK
	.align		4
        /*00a4*/ 	.byte	0x04, 0x0a
        /*00a6*/ 	.short	(.L_61 - .L_60)
	.align		4
.L_60:
        /*00a8*/ 	.word	index@(.nv.constant0.fusedRMSNormMatVecBF16)
        /*00ac*/ 	.short	0x0380
        /*00ae*/ 	.short	0x002c


	//----- nvinfo : EIATTR_SW_WAR
	.align		4
.L_61:
        /*00b0*/ 	.byte	0x04, 0x36
        /*00b2*/ 	.short	(.L_63 - .L_62)
.L_62:
        /*00b4*/ 	.word	0x00000008
.L_63:


//--------------------- .nv.callgraph             --------------------------
	.section	.nv.callgraph,"",@"SHT_CUDA_CALLGRAPH"
	.align	4
	.sectionentsize	8
	.align		4
        /*0000*/ 	.word	0x00000000
	.align		4
        /*0004*/ 	.word	0xffffffff
	.align		4
        /*0008*/ 	.word	0x00000000
	.align		4
        /*000c*/ 	.word	0xfffffffe
	.align		4
        /*0010*/ 	.word	0x00000000
	.align		4
        /*0014*/ 	.word	0xfffffffd
	.align		4
        /*0018*/ 	.word	0x00000000
	.align		4
        /*001c*/ 	.word	0xfffffffc


//--------------------- .text.fusedRMSNormMatVecF32 --------------------------
	.section	.text.fusedRMSNormMatVecF32,"ax",@progbits
	.align	128
        .global         fusedRMSNormMatVecF32
        .type           fusedRMSNormMatVecF32,@function
        .size           fusedRMSNormMatVecF32,(.L_x_44 - fusedRMSNormMatVecF32)
        .other          fusedRMSNormMatVecF32,@"STO_CUDA_ENTRY STV_DEFAULT"
fusedRMSNormMatVecF32:
.text.fusedRMSNormMatVecF32:
[----:B------:R-:W-:Y:S01]  /*0000*/  LDC R1, c[0x0][0x37c] ;  /* 0x0000df00ff017b82 */ /* 0x000fe20000000800 */
[----:B------:R-:W0:Y:S07]  /*0010*/  S2R R9, SR_TID.X ;  /* 0x0000000000097919 */ /* 0x000e2e0000002100 */
[----:B------:R-:W0:Y:S01]  /*0020*/  S2UR UR4, SR_CTAID.X ;  /* 0x00000000000479c3 */ /* 0x000e220000002500 */
[----:B------:R-:W1:Y:S07]  /*0030*/  LDCU UR5, c[0x0][0x3a4] ;  /* 0x00007480ff0577ac */ /* 0x000e6e0008000800 */
[----:B------:R-:W0:Y:S02]  /*0040*/  LDC R0, c[0x0][0x360] ;  /* 0x0000d800ff007b82 */ /* 0x000e240000000800 */
[----:B0-----:R-:W-:-:S05]  /*0050*/  IMAD R8, R0, UR4, R9 ;  /* 0x0000000400087c24 */ /* 0x001fca000f8e0209 */
[----:B-1----:R-:W-:-:S13]  /*0060*/  ISETP.GE.AND P0, PT, R8, UR5, PT ;  /* 0x0000000508007c0c */ /* 0x002fda000bf06270 */
[----:B------:R-:W-:Y:S05]  /*0070*/  @P0 EXIT ;  /* 0x000000000000094d */ /* 0x000fea0003800000 */
[----:B------:R-:W0:Y:S01]  /*0080*/  LDCU UR4, c[0x0][0x3a8] ;  /* 0x00007500ff0477ac */ /* 0x000e220008000800 */
[----:B------:R-:W-:Y:S01]  /*0090*/  BSSY.RECONVERGENT B0, `(.L_x_0) ;  /* 0x000000e000007945 */ /* 0x000fe20003800200 */
[----:B------:R-:W-:Y:S01]  /*00a0*/  HFMA2 R6, -RZ, RZ, 0, 0 ;  /* 0x00000000ff067431 */ /* 0x000fe200000001ff */
[----:B------:R-:W1:Y:S01]  /*00b0*/  LDCU.64 UR16, c[0x0][0x358] ;  /* 0x00006b00ff1077ac */ /* 0x000e620008000a00 */
[----:B0-----:R-:W-:-:S13]  /*00c0*/  ISETP.GE.AND P0, PT, R9, UR4, PT ;  /* 0x0000000409007c0c */ /* 0x001fda000bf06270 */
[----:B-1----:R-:W-:Y:S05]  /*00d0*/  @P0 BRA `(.L_x_1) ;  /* 0x0000000000240947 */ /* 0x002fea0003800000 */
[----:B------:R-:W0:Y:S01]  /*00e0*/  LDC.64 R4, c[0x0][0x390] ;  /* 0x0000e400ff047b82 */ /* 0x000e220000000a00 */
[----:B------:R-:W-:Y:S01]  /*00f0*/  IMAD.MOV.U32 R6, RZ, RZ, RZ ;  /* 0x000000ffff067224 */ /* 0x000fe200078e00ff */
[----:B------:R-:W-:-:S07]  /*0100*/  MOV R7, R9 ;  /* 0x0000000900077202 */ /* 0x000fce0000000f00 */
.L_x_2:
[----:B0-----:R-:W-:-:S06]  /*0110*/  IMAD.WIDE R2, R7, 0x4, R4 ;  /* 0x0000000407027825 */ /* 0x001fcc00078e0204 */
[----:B------:R-:W2:Y:S01]  /*0120*/  LDG.E R3, desc[UR16][R2.64] ;  /* 0x0000001002037981 */ /* 0x000ea2000c1e1900 */
[----:B------:R-:W-:-:S05]  /*0130*/  IMAD.IADD R7, R0, 0x1, R7 ;  /* 0x0000000100077824 */ /* 0x000fca00078e0207 */
[----:B------:R-:W-:Y:S01]  /*0140*/  ISETP.GE.AND P0, PT, R7, UR4, PT ;  /* 0x0000000407007c0c */ /* 0x000fe2000bf06270 */
[----:B--2---:R-:W-:-:S12]  /*0150*/  FFMA R6, R3, R3, R6 ;  /* 0x0000000303067223 */ /* 0x004fd80000000006 */
[----:B------:R-:W-:Y:S05]  /*0160*/  @!P0 BRA `(.L_x_2) ;  /* 0xfffffffc00e88947 */ /* 0x000fea000383ffff */
.L_x_1:
[----:B------:R-:W-:Y:S05]  /*0170*/  BSYNC.RECONVERGENT B0 ;  /* 0x0000000000007941 */ /* 0x000fea0003800200 */
.L_x_0:
[----:B------:R-:W0:Y:S01]  /*0180*/  S2UR UR5, SR_CgaCtaId ;  /* 0x00000000000579c3 */ /* 0x000e220000008800 */
[----:B------:R-:W-:Y:S01]  /*0190*/  UMOV UR4, 0x400 ;  /* 0x0000040000047882 */ /* 0x000fe20000000000 */
[----:B------:R-:W-:Y:S02]  /*01a0*/  ISETP.GE.U32.AND P1, PT, R0, 0x2, PT ;  /* 0x000000020000780c */ /* 0x000fe40003f26070 */
[----:B------:R-:W-:Y:S01]  /*01b0*/  ISETP.NE.AND P0, PT, R9, RZ, PT ;  /* 0x000000ff0900720c */ /* 0x000fe20003f05270 */
[----:B0-----:R-:W-:-:S06]  /*01c0*/  ULEA UR4, UR5, UR4, 0x18 ;  /* 0x0000000405047291 */ /* 0x001fcc000f8ec0ff */
[----:B------:R-:W-:-:S05]  /*01d0*/  LEA R3, R9, UR4, 0x2 ;  /* 0x0000000409037c11 */ /* 0x000fca000f8e10ff */
[----:B------:R0:W-:Y:S01]  /*01e0*/  STS [R3], R6 ;  /* 0x0000000603007388 */ /* 0x0001e20000000800 */
[----:B------:R-:W-:Y:S06]  /*01f0*/  BAR.SYNC.DEFER_BLOCKING 0x0 ;  /* 0x0000000000007b1d */ /* 0x000fec0000010000 */
[----:B------:R-:W-:Y:S05]  /*0200*/  @!P1 BRA `(.L_x_3) ;  /* 0x00000000002c9947 */ /* 0x000fea0003800000 */
.L_x_4:
[----:B0-----:R-:W-:-:S04]  /*0210*/  SHF.R.U32.HI R6, RZ, 0x1, R0 ;  /* 0x00000001ff067819 */ /* 0x001fc80000011600 */
[----:B------:R-:W-:-:S13]  /*0220*/  ISETP.GE.U32.AND P1, PT, R9, R6, PT ;  /* 0x000000060900720c */ /* 0x000fda0003f26070 */
[----:B------:R-:W-:Y:S01]  /*0230*/  @!P1 LEA R2, R6, R3, 0x2 ;  /* 0x0000000306029211 */ /* 0x000fe200078e10ff */
[----:B------:R-:W-:Y:S05]  /*0240*/  @!P1 LDS R5, [R3] ;  /* 0x0000000003059984 */ /* 0x000fea0000000800 */
[----:B------:R-:W0:Y:S02]  /*0250*/  @!P1 LDS R2, [R2] ;  /* 0x0000000002029984 */ /* 0x000e240000000800 */
[----:B0-----:R-:W-:-:S05]  /*0260*/  @!P1 FADD R4, R2, R5 ;  /* 0x0000000502049221 */ /* 0x001fca0000000000 */
[----:B------:R1:W-:Y:S01]  /*0270*/  @!P1 STS [R3], R4 ;  /* 0x0000000403009388 */ /* 0x0003e20000000800 */
[----:B------:R-:W-:Y:S01]  /*0280*/  BAR.SYNC.DEFER_BLOCKING 0x0 ;  /* 0x0000000000007b1d */ /* 0x000fe20000010000 */
[----:B------:R-:W-:Y:S01]  /*0290*/  ISETP.GT.U32.AND P1, PT, R0, 0x3, PT ;  /* 0x000000030000780c */ /* 0x000fe20003f24070 */
[----:B------:R-:W-:-:S12]  /*02a0*/  IMAD.MOV.U32 R0, RZ, RZ, R6 ;  /* 0x000000ffff007224 */ /* 0x000fd800078e0006 */
[----:B-1----:R-:W-:Y:S05]  /*02b0*/  @P1 BRA `(.L_x_4) ;  /* 0xfffffffc00d41947 */ /* 0x002fea000383ffff */
.L_x_3:
[----:B------:R-:W-:Y:S04]  /*02c0*/  BSSY.RECONVERGENT B0, `(.L_x_5) ;  /* 0x000001d000007945 */ /* 0x000fe80003800200 */
[----:B------:R-:W-:Y:S05]  /*02d0*/  @P0 BRA `(.L_x_6) ;  /* 0x00000000006c0947 */ /* 0x000fea0003800000 */
[----:B------:R-:W1:Y:S01]  /*02e0*/  S2UR UR5, SR_CgaCtaId ;  /* 0x00000000000579c3 */ /* 0x000e620000008800 */
[----:B------:R-:W-:Y:S02]  /*02f0*/  UMOV UR4, 0x400 ;  /* 0x0000040000047882 */ /* 0x000fe40000000000 */
[----:B-1----:R-:W-:Y:S01]  /*0300*/  ULEA UR4, UR5, UR4, 0x18 ;  /* 0x0000000405047291 */ /* 0x002fe2000f8ec0ff */
[----:B------:R-:W0:Y:S08]  /*0310*/  LDCU UR5, c[0x0][0x3a8] ;  /* 0x00007500ff0577ac */ /* 0x000e300008000800 */
[----:B------:R-:W1:Y:S01]  /*0320*/  LDS R0, [UR4] ;  /* 0x00000004ff007984 */ /* 0x000e620008000800 */
[----:B0-----:R-:W-:-:S04]  /*0330*/  I2FP.F32.S32 R3, UR5 ;  /* 0x0000000500037c45 */ /* 0x001fc80008201400 */
[----:B------:R-:W0:Y:S02]  /*0340*/  MUFU.RCP R2, R3 ;  /* 0x0000000300027308 */ /* 0x000e240000001000 */
[----:B0-----:R-:W-:-:S04]  /*0350*/  FFMA R5, -R3, R2, 1 ;  /* 0x3f80000003057423 */ /* 0x001fc80000000102 */
[----:B------:R-:W-:Y:S02]  /*0360*/  FFMA R5, R2, R5, R2 ;  /* 0x0000000502057223 */ /* 0x000fe40000000002 */
[----:B-1----:R-:W0:Y:S02]  /*0370*/  FCHK P0, R0, R3 ;  /* 0x0000000300007302 */ /* 0x002e240000000000 */
[----:B------:R-:W-:-:S04]  /*0380*/  FFMA R2, R0, R5, RZ ;  /* 0x0000000500027223 */ /* 0x000fc800000000ff */
[----:B------:R-:W-:-:S04]  /*0390*/  FFMA R4, -R3, R2, R0 ;  /* 0x0000000203047223 */ /* 0x000fc80000000100 */
[----:B------:R-:W-:Y:S01]  /*03a0*/  FFMA R2, R5, R4, R2 ;  /* 0x0000000405027223 */ /* 0x000fe20000000002 */
[----:B0-----:R-:W-:Y:S06]  /*03b0*/  @!P0 BRA `(.L_x_7) ;  /* 0x00000000000c8947 */ /* 0x001fec0003800000 */
[----:B------:R-:W-:-:S07]  /*03c0*/  MOV R2, 0x3e0 ;  /* 0x000003e000027802 */ /* 0x000fce0000000f00 */
[----:B------:R-:W-:Y:S05]  /*03d0*/  CALL.REL.NOINC `($__internal_0_$__cuda_sm3x_div_rn_noftz_f32_slowpath) ;  /* 0x0000000800f87944 */ /* 0x000fea0003c00000 */
[----:B------:R-:W-:-:S07]  /*03e0*/  MOV R2, R0 ;  /* 0x0000000000027202 */ /* 0x000fce0000000f00 */
.L_x_7:
[----:B------:R-:W0:Y:S01]  /*03f0*/  LDCU UR4, c[0x0][0x3a0] ;  /* 0x00007400ff0477ac */ /* 0x000e220008000800 */
[----:B------:R-:W1:Y:S01]  /*0400*/  S2UR UR5, SR_CgaCtaId ;  /* 0x00000000000579c3 */ /* 0x000e620000008800 */
[----:B0-----:R-:W-:Y:S01]  /*0410*/  FADD R2, R2, UR4 ;  /* 0x0000000402027e21 */ /* 0x001fe20008000000 */
[----:B------:R-:W-:-:S04]  /*0420*/  UMOV UR4, 0x400 ;  /* 0x0000040000047882 */ /* 0x000fc80000000000 */
[----:B------:R-:W-:Y:S01]  /*0430*/  FSETP.GEU.AND P0, PT, |R2|, 1.175494350822287508e-38, PT ;  /* 0x008000000200780b */ /* 0x000fe20003f0e200 */
[----:B-1----:R-:W-:-:S12]  /*0440*/  ULEA UR4, UR5, UR4, 0x18 ;  /* 0x0000000405047291 */ /* 0x002fd8000f8ec0ff */
[----:B------:R-:W-:-:S04]  /*0450*/  @!P0 FMUL R2, R2, 16777216 ;  /* 0x4b80000002028820 */ /* 0x000fc80000400000 */
[----:B------:R-:W0:Y:S02]  /*0460*/  MUFU.RSQ R0, R2 ;  /* 0x0000000200007308 */ /* 0x000e240000001400 */
[----:B0-----:R-:W-:-:S05]  /*0470*/  @!P0 FMUL R0, R0, 4096 ;  /* 0x4580000000008820 */ /* 0x001fca0000400000 */
[----:B------:R1:W-:Y:S02]  /*0480*/  STS [UR4], R0 ;  /* 0x00000000ff007988 */ /* 0x0003e40008000804 */
.L_x_6:
[----:B------:R-:W-:Y:S05]  /*0490*/  BSYNC.RECONVERGENT B0 ;  /* 0x0000000000007941 */ /* 0x000fea0003800200 */
.L_x_5:
[----:B------:R-:W2:Y:S01]  /*04a0*/  LDCU UR12, c[0x0][0x3a8] ;  /* 0x00007500ff0c77ac */ /* 0x000ea20008000800 */
[----:B------:R-:W3:Y:S01]  /*04b0*/  S2UR UR5, SR_CgaCtaId ;  /* 0x00000000000579c3 */ /* 0x000ee20000008800 */
[----:B------:R-:W-:Y:S01]  /*04c0*/  IMAD.MOV.U32 R15, RZ, RZ, RZ ;  /* 0x000000ffff0f7224 */ /* 0x000fe200078e00ff */
[----:B------:R-:W-:Y:S01]  /*04d0*/  UMOV UR4, 0x400 ;  /* 0x0000040000047882 */ /* 0x000fe20000000000 */
[----:B--2---:R-:W-:Y:S02]  /*04e0*/  UISETP.GE.AND UP0, UPT, UR12, 0x1, UPT ;  /* 0x000000010c00788c */ /* 0x004fe4000bf06270 */
[----:B---3--:R-:W-:-:S03]  /*04f0*/  ULEA UR4, UR5, UR4, 0x18 ;  /* 0x0000000405047291 */ /* 0x008fc6000f8ec0ff */
[----:B------:R-:W-:Y:S06]  /*0500*/  BAR.SYNC.DEFER_BLOCKING 0x0 ;  /* 0x0000000000007b1d */ /* 0x000fec0000010000 */
[----:B------:R-:W-:Y:S05]  /*0510*/  BRA.U !UP0, `(.L_x_8) ;  /* 0x0000000908987547 */ /* 0x000fea000b800000 */
[----:B-1----:R-:W1:Y:S01]  /*0520*/  LDS R0, [UR4] ;  /* 0x00000004ff007984 */ /* 0x002e620008000800 */
[----:B------:R-:W-:Y:S02]  /*0530*/  UISETP.GE.U32.AND UP1, UPT, UR12, 0x8, UPT ;  /* 0x000000080c00788c */ /* 0x000fe4000bf26070 */
[----:B------:R-:W-:Y:S02]  /*0540*/  IMAD R9, R8, UR12, RZ ;  /* 0x0000000c08097c24 */ /* 0x000fe4000f8e02ff */
[----:B------:R-:W-:Y:S01]  /*0550*/  HFMA2 R15, -RZ, RZ, 0, 0 ;  /* 0x00000000ff0f7431 */ /* 0x000fe200000001ff */
[----:B------:R-:W-:Y:S01]  /*0560*/  ULOP3.LUT UR13, UR12, 0x7, URZ, 0xc0, !UPT ;  /* 0x000000070c0d7892 */ /* 0x000fe2000f8ec0ff */
[----:B------:R-:W-:Y:S01]  /*0570*/  IMAD.MOV.U32 R10, RZ, RZ, RZ ;  /* 0x000000ffff0a7224 */ /* 0x000fe200078e00ff */
[----:B------:R-:W-:Y:S02]  /*0580*/  SHF.R.S32.HI R12, RZ, 0x1f, R9 ;  /* 0x0000001fff0c7819 */ /* 0x000fe40000011409 */
[----:B------:R-:W-:Y:S01]  /*0590*/  UISETP.NE.AND UP0, UPT, UR13, URZ, UPT ;  /* 0x000000ff0d00728c */ /* 0x000fe2000bf05270 */
[----:B------:R-:W-:Y:S10]  /*05a0*/  BRA.U !UP1, `(.L_x_9) ;  /* 0x00000005092c7547 */ /* 0x000ff4000b800000 */
[----:B------:R-:W2:Y:S01]  /*05b0*/  LDCU.128 UR8, c[0x0][0x390] ;  /* 0x00007200ff0877ac */ /* 0x000ea20008000c00 */
[----:B------:R-:W-:Y:S01]  /*05c0*/  MOV R15, RZ ;  /* 0x000000ff000f7202 */ /* 0x000fe20000000f00 */
[----:B------:R-:W3:Y:S01]  /*05d0*/  LDCU.64 UR18, c[0x0][0x388] ;  /* 0x00007100ff1277ac */ /* 0x000ee20008000a00 */
[----:B------:R-:W-:-:S06]  /*05e0*/  ULOP3.LUT UR14, UR12, 0x7ffffff8, URZ, 0xc0, !UPT ;  /* 0x7ffffff80c0e7892 */ /* 0x000fcc000f8ec0ff */
[----:B------:R-:W-:Y:S01]  /*05f0*/  IMAD.U32 R10, RZ, RZ, UR14 ;  /* 0x0000000eff0a7e24 */ /* 0x000fe2000f8e00ff */
[----:B--2---:R-:W-:Y:S02]  /*0600*/  UIADD3 UR6, UP1, UPT, UR8, 0x10, URZ ;  /* 0x0000001008067890 */ /* 0x004fe4000ff3e0ff */
[----:B------:R-:W-:Y:S01]  /*0610*/  UIADD3 UR4, UP2, UPT, UR10, 0x10, URZ ;  /* 0x000000100a047890 */ /* 0x000fe2000ff5e0ff */
[C---:B---3--:R-:W-:Y:S01]  /*0620*/  LEA R2, P0, R9.reuse, UR18, 0x2 ;  /* 0x0000001209027c11 */ /* 0x048fe2000f8010ff */
[----:B------:R-:W-:Y:S02]  /*0630*/  UIADD3.X UR7, UPT, UPT, URZ, UR9, URZ, UP1, !UPT ;  /* 0x00000009ff077290 */ /* 0x000fe40008ffe4ff */
[----:B------:R-:W-:Y:S01]  /*0640*/  MOV R4, UR6 ;  /* 0x0000000600047c02 */ /* 0x000fe20008000f00 */
[----:B------:R-:W-:Y:S01]  /*0650*/  UIADD3.X UR5, UPT, UPT, URZ, UR11, URZ, UP2, !UPT ;  /* 0x0000000bff057290 */ /* 0x000fe200097fe4ff */
[----:B0-----:R-:W-:Y:S01]  /*0660*/  LEA.HI.X R3, R9, UR19, R12, 0x2, P0 ;  /* 0x0000001309037c11 */ /* 0x001fe200080f140c */
[----:B------:R-:W-:Y:S01]  /*0670*/  IMAD.U32 R6, RZ, RZ, UR4 ;  /* 0x00000004ff067e24 */ /* 0x000fe2000f8e00ff */
[----:B------:R-:W-:Y:S01]  /*0680*/  IADD3 R2, P0, PT, R2, 0x10, RZ ;  /* 0x0000001002027810 */ /* 0x000fe20007f1e0ff */
[----:B------:R-:W-:Y:S01]  /*0690*/  IMAD.U32 R5, RZ, RZ, UR7 ;  /* 0x00000007ff057e24 */ /* 0x000fe2000f8e00ff */
[----:B------:R-:W-:Y:S01]  /*06a0*/  UIADD3 UR8, UPT, UPT, -UR14, URZ, URZ ;  /* 0x000000ff0e087290 */ /* 0x000fe2000fffe1ff */
[----:B------:R-:W-:-:S02]  /*06b0*/  MOV R7, UR5 ;  /* 0x0000000500077c02 */ /* 0x000fc40008000f00 */
[----:B------:R-:W-:-:S09]  /*06c0*/  IADD3.X R3, PT, PT, RZ, R3, RZ, P0, !PT ;  /* 0x00000003ff037210 */ /* 0x000fd200007fe4ff */
.L_x_10:
[----:B------:R-:W1:Y:S04]  /*06d0*/  LDG.E R11, desc[UR16][R4.64+-0x10] ;  /* 0xfffff010040b7981 */ /* 0x000e68000c1e1900 */
[----:B------:R-:W2:Y:S04]  /*06e0*/  LDG.E R16, desc[UR16][R6.64+-0x10] ;  /* 0xfffff01006107981 */ /* 0x000ea8000c1e1900 */
[----:B------:R-:W3:Y:S04]  /*06f0*/  LDG.E R13, desc[UR16][R4.64+-0xc] ;  /* 0xfffff410040d7981 */ /* 0x000ee8000c1e1900 */
[----:B------:R-:W4:Y:S04]  /*0700*/  LDG.E R22, desc[UR16][R2.64+-0x10] ;  /* 0xfffff01002167981 */ /* 0x000f28000c1e1900 */
[----:B------:R-:W5:Y:S04]  /*0710*/  LDG.E R25, desc[UR16][R6.64+-0xc] ;  /* 0xfffff41006197981 */ /* 0x000f68000c1e1900 */
[----:B------:R-:W5:Y:S04]  /*0720*/  LDG.E R20, desc[UR16][R2.64+-0xc] ;  /* 0xfffff41002147981 */ /* 0x000f68000c1e1900 */
[----:B------:R-:W5:Y:S04]  /*0730*/  LDG.E R21, desc[UR16][R4.64+-0x8] ;  /* 0xfffff81004157981 */ /* 0x000f68000c1e1900 */
[----:B------:R-:W5:Y:S04]  /*0740*/  LDG.E R19, desc[UR16][R6.64+-0x8] ;  /* 0xfffff81006137981 */ /* 0x000f68000c1e1900 */
[----:B------:R-:W5:Y:S04]  /*0750*/  LDG.E R18, desc[UR16][R2.64+-0x8] ;  /* 0xfffff81002127981 */ /* 0x000f68000c1e1900 */
[----:B------:R-:W5:Y:S04]  /*0760*/  LDG.E R17, desc[UR16][R4.64+-0x4] ;  /* 0xfffffc1004117981 */ /* 0x000f68000c1e1900 */
[----:B------:R-:W5:Y:S01]  /*0770*/  LDG.E R14, desc[UR16][R6.64+-0x4] ;  /* 0xfffffc10060e7981 */ /* 0x000f62000c1e1900 */
[----:B-1----:R-:W-:-:S04]  /*0780*/  FMUL R11, R0, R11 ;  /* 0x0000000b000b7220 */ /* 0x002fc80000400000 */
[----:B--2---:R-:W-:Y:S02]  /*0790*/  FMUL R16, R11, R16 ;  /* 0x000000100b107220 */ /* 0x004fe40000400000 */
[----:B------:R-:W2:Y:S01]  /*07a0*/  LDG.E R11, desc[UR16][R4.64] ;  /* 0x00000010040b7981 */ /* 0x000ea2000c1e1900 */
[----:B---3--:R-:W-:-:S03]  /*07b0*/  FMUL R24, R0, R13 ;  /* 0x0000000d00187220 */ /* 0x008fc60000400000 */
[----:B------:R-:W3:Y:S01]  /*07c0*/  LDG.E R13, desc[UR16][R2.64+-0x4] ;  /* 0xfffffc10020d7981 */ /* 0x000ee2000c1e1900 */
[----:B----4-:R-:W-:-:S03]  /*07d0*/  FFMA R23, R16, R22, R15 ;  /* 0x0000001610177223 */ /* 0x010fc6000000000f */
[----:B------:R-:W4:Y:S01]  /*07e0*/  LDG.E R16, desc[UR16][R6.64] ;  /* 0x0000001006107981 */ /* 0x000f22000c1e1900 */
[----:B-----5:R-:W-:-:S03]  /*07f0*/  FMUL R24, R24, R25 ;  /* 0x0000001918187220 */ /* 0x020fc60000400000 */
[----:B------:R-:W5:Y:S01]  /*0800*/  LDG.E R15, desc[UR16][R4.64+0x4] ;  /* 0x00000410040f7981 */ /* 0x000f62000c1e1900 */
[----:B------:R-:W-:-:S03]  /*0810*/  FFMA R25, R24, R20, R23 ;  /* 0x0000001418197223 */ /* 0x000fc60000000017 */
[----:B------:R-:W5:Y:S01]  /*0820*/  LDG.E R20, desc[UR16][R2.64] ;  /* 0x0000001002147981 */ /* 0x000f62000c1e1900 */
[----:B------:R-:W-:-:S03]  /*0830*/  FMUL R22, R0, R21 ;  /* 0x0000001500167220 */ /* 0x000fc60000400000 */
[----:B------:R-:W5:Y:S04]  /*0840*/  LDG.E R21, desc[UR16][R6.64+0x4] ;  /* 0x0000041006157981 */ /* 0x000f68000c1e1900 */
[----:B------:R-:W5:Y:S01]  /*0850*/  LDG.E R23, desc[UR16][R4.64+0x8] ;  /* 0x0000081004177981 */ /* 0x000f62000c1e1900 */
[----:B------:R-:W-:-:S03]  /*0860*/  FMUL R24, R22, R19 ;  /* 0x0000001316187220 */ /* 0x000fc60000400000 */
[----:B------:R-:W5:Y:S01]  /*0870*/  LDG.E R22, desc[UR16][R2.64+0x4] ;  /* 0x0000041002167981 */ /* 0x000f62000c1e1900 */
[----:B------:R-:W-:-:S03]  /*0880*/  FFMA R24, R24, R18, R25 ;  /* 0x0000001218187223 */ /* 0x000fc60000000019 */
[----:B------:R-:W5:Y:S04]  /*0890*/  LDG.E R19, desc[UR16][R6.64+0x8] ;  /* 0x0000081006137981 */ /* 0x000f68000c1e1900 */
[----:B------:R-:W5:Y:S01]  /*08a0*/  LDG.E R18, desc[UR16][R2.64+0x8] ;  /* 0x0000081002127981 */ /* 0x000f62000c1e1900 */
[----:B------:R-:W-:-:S03]  /*08b0*/  FMUL R27, R0, R17 ;  /* 0x00000011001b7220 */ /* 0x000fc60000400000 */
[----:B------:R0:W5:Y:S01]  /*08c0*/  LDG.E R25, desc[UR16][R4.64+0xc] ;  /* 0x00000c1004197981 */ /* 0x000162000c1e1900 */
[----:B------:R-:W-:-:S03]  /*08d0*/  FMUL R27, R27, R14 ;  /* 0x0000000e1b1b7220 */ /* 0x000fc60000400000 */
[----:B------:R1:W5:Y:S04]  /*08e0*/  LDG.E R17, desc[UR16][R6.64+0xc] ;  /* 0x00000c1006117981 */ /* 0x000368000c1e1900 */
[----:B------:R1:W5:Y:S01]  /*08f0*/  LDG.E R14, desc[UR16][R2.64+0xc] ;  /* 0x00000c10020e7981 */ /* 0x000362000c1e1900 */
[----:B------:R-:W-:-:S04]  /*0900*/  UIADD3 UR8, UPT, UPT, UR8, 0x8, URZ ;  /* 0x0000000808087890 */ /* 0x000fc8000fffe0ff */
[----:B------:R-:W-:Y:S01]  /*0910*/  UISETP.NE.AND UP1, UPT, UR8, URZ, UPT ;  /* 0x000000ff0800728c */ /* 0x000fe2000bf25270 */
[----:B0-----:R-:W-:Y:S02]  /*0920*/  IADD3 R4, P0, PT, R4, 0x20, RZ ;  /* 0x0000002004047810 */ /* 0x001fe40007f1e0ff */
[----:B-1----:R-:W-:Y:S02]  /*0930*/  IADD3 R6, P1, PT, R6, 0x20, RZ ;  /* 0x0000002006067810 */ /* 0x002fe40007f3e0ff */
[----:B------:R-:W-:Y:S01]  /*0940*/  IADD3 R2, P2, PT, R2, 0x20, RZ ;  /* 0x0000002002027810 */ /* 0x000fe20007f5e0ff */
[----:B------:R-:W-:Y:S01]  /*0950*/  IMAD.X R5, RZ, RZ, R5, P0 ;  /* 0x000000ffff057224 */ /* 0x000fe200000e0605 */
[----:B------:R-:W-:-:S03]  /*0960*/  IADD3.X R7, PT, PT, RZ, R7, RZ, P1, !PT ;  /* 0x00000007ff077210 */ /* 0x000fc60000ffe4ff */
[----:B------:R-:W-:Y:S02]  /*0970*/  IMAD.X R3, RZ, RZ, R3, P2 ;  /* 0x000000ffff037224 */ /* 0x000fe400010e0603 */
[----:B--2---:R-:W-:Y:S01]  /*0980*/  FMUL R11, R0, R11 ;  /* 0x0000000b000b7220 */ /* 0x004fe20000400000 */
[----:B---3--:R-:W-:-:S03]  /*0990*/  FFMA R13, R27, R13, R24 ;  /* 0x0000000d1b0d7223 */ /* 0x008fc60000000018 */
[----:B----4-:R-:W-:Y:S01]  /*09a0*/  FMUL R16, R11, R16 ;  /* 0x000000100b107220 */ /* 0x010fe20000400000 */
[----:B-----5:R-:W-:-:S03]  /*09b0*/  FMUL R24, R0, R15 ;  /* 0x0000000f00187220 */ /* 0x020fc60000400000 */
[----:B------:R-:W-:Y:S01]  /*09c0*/  FFMA R13, R16, R20, R13 ;  /* 0x00000014100d7223 */ /* 0x000fe2000000000d */
[----:B------:R-:W-:Y:S01]  /*09d0*/  FMUL R24, R24, R21 ;  /* 0x0000001518187220 */ /* 0x000fe20000400000 */
[----:B------:R-:W-:-:S03]  /*09e0*/  FMUL R16, R0, R23 ;  /* 0x0000001700107220 */ /* 0x000fc60000400000 */
[----:B------:R-:W-:Y:S01]  /*09f0*/  FFMA R13, R24, R22, R13 ;  /* 0x00000016180d7223 */ /* 0x000fe2000000000d */
[----:B------:R-:W-:-:S04]  /*0a00*/  FMUL R16, R16, R19 ;  /* 0x0000001310107220 */ /* 0x000fc80000400000 */
[----:B------:R-:W-:Y:S01]  /*0a10*/  FFMA R13, R16, R18, R13 ;  /* 0x00000012100d7223 */ /* 0x000fe2000000000d */
[----:B------:R-:W-:-:S04]  /*0a20*/  FMUL R16, R0, R25 ;  /* 0x0000001900107220 */ /* 0x000fc80000400000 */
[----:B------:R-:W-:-:S04]  /*0a30*/  FMUL R16, R16, R17 ;  /* 0x0000001110107220 */ /* 0x000fc80000400000 */
[----:B------:R-:W-:Y:S01]  /*0a40*/  FFMA R15, R16, R14, R13 ;  /* 0x0000000e100f7223 */ /* 0x000fe2000000000d */
[----:B------:R-:W-:Y:S06]  /*0a50*/  BRA.U UP1, `(.L_x_10) ;  /* 0xfffffffd011c7547 */ /* 0x000fec000b83ffff */
.L_x_9:
[----:B------:R-:W-:Y:S05]  /*0a60*/  BRA.U !UP0, `(.L_x_8) ;  /* 0x0000000508447547 */ /* 0x000fea000b800000 */
[----:B------:R-:W-:Y:S02]  /*0a70*/  UISETP.GE.U32.AND UP0, UPT, UR13, 0x4, UPT ;  /* 0x000000040d00788c */ /* 0x000fe4000bf06070 */
[----:B------:R-:W-:-:S04]  /*0a80*/  ULOP3.LUT UR5, UR12, 0x3, URZ, 0xc0, !UPT ;  /* 0x000000030c057892 */ /* 0x000fc8000f8ec0ff */
[----:B------:R-:W-:-:S03]  /*0a90*/  UISETP.NE.AND UP1, UPT, UR5, URZ, UPT ;  /* 0x000000ff0500728c */ /* 0x000fc6000bf25270 */
[----:B------:R-:W-:Y:S08]  /*0aa0*/  BRA.U !UP0, `(.L_x_11) ;  /* 0x0000000108887547 */ /* 0x000ff0000b800000 */
[----:B0-----:R-:W0:Y:S01]  /*0ab0*/  LDC.64 R6, c[0x0][0x390] ;  /* 0x0000e400ff067b82 */ /* 0x001e220000000a00 */
[----:B------:R-:W2:Y:S01]  /*0ac0*/  LDCU.64 UR6, c[0x0][0x388] ;  /* 0x00007100ff0677ac */ /* 0x000ea20008000a00 */
[----:B------:R-:W-:-:S04]  /*0ad0*/  IADD3 R3, P0, PT, R9, R10, RZ ;  /* 0x0000000a09037210 */ /* 0x000fc80007f1e0ff */
[----:B------:R-:W-:Y:S02]  /*0ae0*/  IADD3.X R14, PT, PT, RZ, R12, RZ, P0, !PT ;  /* 0x0000000cff0e7210 */ /* 0x000fe400007fe4ff */
[----:B------:R-:W3:Y:S01]  /*0af0*/  LDC.64 R4, c[0x0][0x398] ;  /* 0x0000e600ff047b82 */ /* 0x000ee20000000a00 */
[----:B--2---:R-:W-:Y:S01]  /*0b00*/  LEA R2, P0, R3, UR6, 0x2 ;  /* 0x0000000603027c11 */ /* 0x004fe2000f8010ff */
[----:B0-----:R-:W-:-:S03]  /*0b10*/  IMAD.WIDE.U32 R6, R10, 0x4, R6 ;  /* 0x000000040a067825 */ /* 0x001fc600078e0006 */
[----:B------:R-:W-:Y:S02]  /*0b20*/  LEA.HI.X R3, R3, UR7, R14, 0x2, P0 ;  /* 0x0000000703037c11 */ /* 0x000fe400080f140e */
[----:B------:R-:W1:Y:S01]  /*0b30*/  LDG.E R17, desc[UR16][R6.64] ;  /* 0x0000001006117981 */ /* 0x000e62000c1e1900 */
[----:B---3--:R-:W-:-:S03]  /*0b40*/  IMAD.WIDE.U32 R4, R10, 0x4, R4 ;  /* 0x000000040a047825 */ /* 0x008fc600078e0004 */
        /* <DEDUP_REMOVED lines=9> */
[----:B------:R-:W5:Y:S04]  /*0be0*/  LDG.E R11, desc[UR16][R2.64+0x8] ;  /* 0x00000810020b7981 */ /* 0x000f68000c1e1900 */
[----:B------:R-:W5:Y:S01]  /*0bf0*/  LDG.E R25, desc[UR16][R2.64+0xc] ;  /* 0x00000c1002197981 */ /* 0x000f62000c1e1900 */
[----:B------:R-:W-:-:S02]  /*0c00*/  VIADD R10, R10, 0x4 ;  /* 0x000000040a0a7836 */ /* 0x000fc40000000000 */
[C---:B-1----:R-:W-:Y:S01]  /*0c10*/  FMUL R17, R0.reuse, R17 ;  /* 0x0000001100117220 */ /* 0x042fe20000400000 */
[----:B--2---:R-:W-:-:S03]  /*0c20*/  FMUL R19, R0, R19 ;  /* 0x0000001300137220 */ /* 0x004fc60000400000 */
[----:B---3--:R-:W-:Y:S01]  /*0c30*/  FMUL R16, R17, R16 ;  /* 0x0000001011107220 */ /* 0x008fe20000400000 */
[----:B----4-:R-:W-:Y:S01]  /*0c40*/  FMUL R22, R0, R21 ;  /* 0x0000001500167220 */ /* 0x010fe20000400000 */
[----:B-----5:R-:W-:Y:S02]  /*0c50*/  FMUL R20, R19, R20 ;  /* 0x0000001413147220 */ /* 0x020fe40000400000 */
[----:B------:R-:W-:Y:S01]  /*0c60*/  FFMA R15, R16, R18, R15 ;  /* 0x00000012100f7223 */ /* 0x000fe2000000000f */
[----:B------:R-:W-:Y:S01]  /*0c70*/  FMUL R13, R22, R13 ;  /* 0x0000000d160d7220 */ /* 0x000fe20000400000 */
[----:B------:R-:W-:Y:S02]  /*0c80*/  FMUL R23, R0, R23 ;  /* 0x0000001700177220 */ /* 0x000fe40000400000 */
[----:B------:R-:W-:Y:S02]  /*0c90*/  FFMA R14, R20, R14, R15 ;  /* 0x0000000e140e7223 */ /* 0x000fe4000000000f */
[----:B------:R-:W-:-:S02]  /*0ca0*/  FMUL R24, R23, R24 ;  /* 0x0000001817187220 */ /* 0x000fc40000400000 */
[----:B------:R-:W-:-:S04]  /*0cb0*/  FFMA R11, R13, R11, R14 ;  /* 0x0000000b0d0b7223 */ /* 0x000fc8000000000e */
[----:B------:R-:W-:-:S07]  /*0cc0*/  FFMA R15, R24, R25, R11 ;  /* 0x00000019180f7223 */ /* 0x000fce000000000b */
.L_x_11:
[----:B------:R-:W-:Y:S05]  /*0cd0*/  BRA.U !UP1, `(.L_x_8) ;  /* 0x0000000109a87547 */ /* 0x000fea000b800000 */
[----:B------:R-:W-:Y:S02]  /*0ce0*/  UISETP.NE.AND UP0, UPT, UR5, 0x1, UPT ;  /* 0x000000010500788c */ /* 0x000fe4000bf05270 */
[----:B------:R-:W-:-:S04]  /*0cf0*/  ULOP3.LUT UR4, UR12, 0x1, URZ, 0xc0, !UPT ;  /* 0x000000010c047892 */ /* 0x000fc8000f8ec0ff */
[----:B------:R-:W-:-:S03]  /*0d00*/  UISETP.NE.U32.AND UP1, UPT, UR4, 0x1, UPT ;  /* 0x000000010400788c */ /* 0x000fc6000bf25070 */
[----:B------:R-:W-:Y:S08]  /*0d10*/  BRA.U !UP0, `(.L_x_12) ;  /* 0x0000000108587547 */ /* 0x000ff0000b800000 */
[----:B0-----:R-:W0:Y:S01]  /*0d20*/  LDC.64 R2, c[0x0][0x390] ;  /* 0x0000e400ff027b82 */ /* 0x001e220000000a00 */
[----:B------:R-:W2:Y:S01]  /*0d30*/  LDCU.64 UR4, c[0x0][0x388] ;  /* 0x00007100ff0477ac */ /* 0x000ea20008000a00 */
[----:B------:R-:W-:-:S04]  /*0d40*/  IADD3 R13, P0, PT, R9, R10, RZ ;  /* 0x0000000a090d7210 */ /* 0x000fc80007f1e0ff */
[----:B------:R-:W-:Y:S02]  /*0d50*/  IADD3.X R14, PT, PT, RZ, R12, RZ, P0, !PT ;  /* 0x0000000cff0e7210 */ /* 0x000fe400007fe4ff */
[----:B------:R-:W3:Y:S01]  /*0d60*/  LDC.64 R6, c[0x0][0x398] ;  /* 0x0000e600ff067b82 */ /* 0x000ee20000000a00 */
[----:B0-----:R-:W-:Y:S01]  /*0d70*/  IMAD.WIDE.U32 R4, R10, 0x4, R2 ;  /* 0x000000040a047825 */ /* 0x001fe200078e0002 */
[----:B--2---:R-:W-:-:S04]  /*0d80*/  LEA R2, P0, R13, UR4, 0x2 ;  /* 0x000000040d027c11 */ /* 0x004fc8000f8010ff */
[----:B------:R-:W1:Y:S01]  /*0d90*/  LDG.E R11, desc[UR16][R4.64] ;  /* 0x00000010040b7981 */ /* 0x000e62000c1e1900 */
[C---:B---3--:R-:W-:Y:S01]  /*0da0*/  IMAD.WIDE.U32 R6, R10.reuse, 0x4, R6 ;  /* 0x000000040a067825 */ /* 0x048fe200078e0006 */
[----:B------:R-:W-:Y:S02]  /*0db0*/  LEA.HI.X R3, R13, UR5, R14, 0x2, P0 ;  /* 0x000000050d037c11 */ /* 0x000fe400080f140e */
[----:B------:R-:W2:Y:S04]  /*0dc0*/  LDG.E R17, desc[UR16][R4.64+0x4] ;  /* 0x0000041004117981 */ /* 0x000ea8000c1e1900 */
[----:B------:R-:W3:Y:S04]  /*0dd0*/  LDG.E R14, desc[UR16][R6.64] ;  /* 0x00000010060e7981 */ /* 0x000ee8000c1e1900 */
[----:B------:R-:W4:Y:S04]  /*0de0*/  LDG.E R16, desc[UR16][R6.64+0x4] ;  /* 0x0000041006107981 */ /* 0x000f28000c1e1900 */
[----:B------:R-:W5:Y:S04]  /*0df0*/  LDG.E R13, desc[UR16][R2.64] ;  /* 0x00000010020d7981 */ /* 0x000f68000c1e1900 */
[----:B------:R-:W5:Y:S01]  /*0e00*/  LDG.E R18, desc[UR16][R2.64+0x4] ;  /* 0x0000041002127981 */ /* 0x000f62000c1e1900 */
[----:B------:R-:W-:-:S02]  /*0e10*/  VIADD R10, R10, 0x2 ;  /* 0x000000020a0a7836 */ /* 0x000fc40000000000 */
[C---:B-1----:R-:W-:Y:S01]  /*0e20*/  FMUL R11, R0.reuse, R11 ;  /* 0x0000000b000b7220 */ /* 0x042fe20000400000 */
[----:B--2---:R-:W-:-:S03]  /*0e30*/  FMUL R17, R0, R17 ;  /* 0x0000001100117220 */ /* 0x004fc60000400000 */
[----:B---3--:R-:W-:Y:S01]  /*0e40*/  FMUL R14, R11, R14 ;  /* 0x0000000e0b0e7220 */ /* 0x008fe20000400000 */
[----:B----4-:R-:W-:-:S03]  /*0e50*/  FMUL R16, R17, R16 ;  /* 0x0000001011107220 */ /* 0x010fc60000400000 */
[----:B-----5:R-:W-:-:S04]  /*0e60*/  FFMA R13, R14, R13, R15 ;  /* 0x0000000d0e0d7223 */ /* 0x020fc8000000000f */
[----:B------:R-:W-:-:S07]  /*0e70*/  FFMA R15, R16, R18, R13 ;  /* 0x00000012100f7223 */ /* 0x000fce000000000d */
.L_x_12:
[----:B------:R-:W-:Y:S05]  /*0e80*/  BRA.U UP1, `(.L_x_8) ;  /* 0x00000001013c7547 */ /* 0x000fea000b800000 */
[----:B0-----:R-:W0:Y:S01]  /*0e90*/  LDC.64 R2, c[0x0][0x390] ;  /* 0x0000e400ff027b82 */ /* 0x001e220000000a00 */
[----:B------:R-:W2:Y:S01]  /*0ea0*/  LDCU.64 UR4, c[0x0][0x388] ;  /* 0x00007100ff0477ac */ /* 0x000ea20008000a00 */
[----:B------:R-:W-:-:S04]  /*0eb0*/  IADD3 R9, P0, PT, R9, R10, RZ ;  /* 0x0000000a09097210 */ /* 0x000fc80007f1e0ff */
[----:B------:R-:W-:Y:S02]  /*0ec0*/  IADD3.X R12, PT, PT, RZ, R12, RZ, P0, !PT ;  /* 0x0000000cff0c7210 */ /* 0x000fe400007fe4ff */
[----:B------:R-:W3:Y:S01]  /*0ed0*/  LDC.64 R6, c[0x0][0x398] ;  /* 0x0000e600ff067b82 */ /* 0x000ee20000000a00 */
[----:B--2---:R-:W-:Y:S01]  /*0ee0*/  LEA R4, P0, R9, UR4, 0x2 ;  /* 0x0000000409047c11 */ /* 0x004fe2000f8010ff */
[----:B0-----:R-:W-:-:S03]  /*0ef0*/  IMAD.WIDE.U32 R2, R10, 0x4, R2 ;  /* 0x000000040a027825 */ /* 0x001fc600078e0002 */
[----:B------:R-:W-:-:S03]  /*0f00*/  LEA.HI.X R5, R9, UR5, R12, 0x2, P0 ;  /* 0x0000000509057c11 */ /* 0x000fc600080f140c */
[----:B------:R-:W1:Y:S01]  /*0f10*/  LDG.E R3, desc[UR16][R2.64] ;  /* 0x0000001002037981 */ /* 0x000e62000c1e1900 */
[----:B---3--:R-:W-:-:S03]  /*0f20*/  IMAD.WIDE.U32 R10, R10, 0x4, R6 ;  /* 0x000000040a0a7825 */ /* 0x008fc600078e0006 */
[----:B------:R-:W2:Y:S04]  /*0f30*/  LDG.E R4, desc[UR16][R4.64] ;  /* 0x0000001004047981 */ /* 0x000ea8000c1e1900 */
[----:B------:R-:W3:Y:S01]  /*0f40*/  LDG.E R11, desc[UR16][R10.64] ;  /* 0x000000100a0b7981 */ /* 0x000ee2000c1e1900 */
[----:B-1----:R-:W-:-:S04]  /*0f50*/  FMUL R0, R0, R3 ;  /* 0x0000000300007220 */ /* 0x002fc80000400000 */
[----:B---3--:R-:W-:-:S04]  /*0f60*/  FMUL R0, R0, R11 ;  /* 0x0000000b00007220 */ /* 0x008fc80000400000 */
[----:B--2---:R-:W-:-:S07]  /*0f70*/  FFMA R15, R0, R4, R15 ;  /* 0x00000004000f7223 */ /* 0x004fce000000000f */
.L_x_8:
[----:B0-----:R-:W0:Y:S02]  /*0f80*/  LDC.64 R2, c[0x0][0x380] ;  /* 0x0000e000ff027b82 */ /* 0x001e240000000a00 */
[----:B0-----:R-:W-:-:S05]  /*0f90*/  IMAD.WIDE R8, R8, 0x4, R2 ;  /* 0x0000000408087825 */ /* 0x001fca00078e0202 */
[----:B------:R-:W-:Y:S01]  /*0fa0*/  STG.E desc[UR16][R8.64], R15 ;  /* 0x0000000f08007986 */ /* 0x000fe2000c101910 */
[----:B------:R-:W-:Y:S05]  /*0fb0*/  EXIT ;  /* 0x000000000000794d */ /* 0x000fea0003800000 */
        .weak           $__internal_0_$__cuda_sm3x_div_rn_noftz_f32_slowpath
        .type           $__internal_0_$__cuda_sm3x_div_rn_noftz_f32_slowpath,@function
        .size           $__internal_0_$__cuda_sm3x_div_rn_noftz_f32_slowpath,(.L_x_44 - $__internal_0_$__cuda_sm3x_div_rn_noftz_f32_slowpath)
$__internal_0_$__cuda_sm3x_div_rn_noftz_f32_slowpath:
[----:B------:R-:W-:Y:S01]  /*0fc0*/  SHF.R.U32.HI R5, RZ, 0x17, R3 ;  /* 0x00000017ff057819 */ /* 0x000fe20000011603 */
[--C-:B------:R-:W-:Y:S01]  /*0fd0*/  IMAD.MOV.U32 R6, RZ, RZ, R0.reuse ;  /* 0x000000ffff067224 */ /* 0x100fe200078e0000 */
[----:B------:R-:W-:Y:S02]  /*0fe0*/  SHF.R.U32.HI R4, RZ, 0x17, R0 ;  /* 0x00000017ff047819 */ /* 0x000fe40000011600 */
[----:B------:R-:W-:Y:S02]  /*0ff0*/  LOP3.LUT R5, R5, 0xff, RZ, 0xc0, !PT ;  /* 0x000000ff05057812 */ /* 0x000fe400078ec0ff */
[----:B------:R-:W-:Y:S02]  /*1000*/  LOP3.LUT R4, R4, 0xff, RZ, 0xc0, !PT ;  /* 0x000000ff04047812 */ /* 0x000fe400078ec0ff */
[----:B------:R-:W-:Y:S01]  /*1010*/  MOV R7, R3 ;  /* 0x0000000300077202 */ /* 0x000fe20000000f00 */
[----:B------:R-:W-:Y:S01]  /*1020*/  VIADD R11, R5, 0xffffffff ;  /* 0xffffffff050b7836 */ /* 0x000fe20000000000 */
[----:B------:R-:W-:-:S04]  /*1030*/  IADD3 R10, PT, PT, R4, -0x1, RZ ;  /* 0xffffffff040a7810 */ /* 0x000fc80007ffe0ff */
[----:B------:R-:W-:-:S04]  /*1040*/  ISETP.GT.U32.AND P0, PT, R11, 0xfd, PT ;  /* 0x000000fd0b00780c */ /* 0x000fc80003f04070 */
[----:B------:R-:W-:-:S13]  /*1050*/  ISETP.GT.U32.OR P0, PT, R10, 0xfd, P0 ;  /* 0x000000fd0a00780c */ /* 0x000fda0000704470 */
[----:B------:R-:W-:Y:S01]  /*1060*/  @!P0 IMAD.MOV.U32 R9, RZ, RZ, RZ ;  /* 0x000000ffff098224 */ /* 0x000fe200078e00ff */
[----:B------:R-:W-:Y:S06]  /*1070*/  @!P0 BRA `(.L_x_13) ;  /* 0x00000000005c8947 */ /* 0x000fec0003800000 */
[----:B------:R-:W-:Y:S02]  /*1080*/  FSETP.GTU.FTZ.AND P0, PT, |R0|, +INF , PT ;  /* 0x7f8000000000780b */ /* 0x000fe40003f1c200 */
[----:B------:R-:W-:-:S04]  /*1090*/  FSETP.GTU.FTZ.AND P1, PT, |R3|, +INF , PT ;  /* 0x7f8000000300780b */ /* 0x000fc80003f3c200 */
[----:B------:R-:W-:-:S13]  /*10a0*/  PLOP3.LUT P0, PT, P0, P1, PT, 0xf8, 0x8f ;  /* 0x00000000008f781c */ /* 0x000fda0000703f70 */
[----:B------:R-:W-:Y:S05]  /*10b0*/  @P0 BRA `(.L_x_14) ;  /* 0x0000000400440947 */ /* 0x000fea0003800000 */
[----:B------:R-:W-:-:S13]  /*10c0*/  LOP3.LUT P0, RZ, R7, 0x7fffffff, R6, 0xc8, !PT ;  /* 0x7fffffff07ff7812 */ /* 0x000fda000780c806 */
[----:B------:R-:W-:Y:S05]  /*10d0*/  @!P0 BRA `(.L_x_15) ;  /* 0x0000000400348947 */ /* 0x000fea0003800000 */
[C---:B------:R-:W-:Y:S02]  /*10e0*/  FSETP.NEU.FTZ.AND P2, PT, |R0|.reuse, +INF , PT ;  /* 0x7f8000000000780b */ /* 0x040fe40003f5d200 */
[----:B------:R-:W-:Y:S02]  /*10f0*/  FSETP.NEU.FTZ.AND P1, PT, |R3|, +INF , PT ;  /* 0x7f8000000300780b */ /* 0x000fe40003f3d200 */
[----:B------:R-:W-:-:S11]  /*1100*/  FSETP.NEU.FTZ.AND P0, PT, |R0|, +INF , PT ;  /* 0x7f8000000000780b */ /* 0x000fd60003f1d200 */
[----:B------:R-:W-:Y:S05]  /*1110*/  @!P1 BRA !P2, `(.L_x_15) ;  /* 0x0000000400249947 */ /* 0x000fea0005000000 */
[----:B------:R-:W-:-:S04]  /*1120*/  LOP3.LUT P2, RZ, R6, 0x7fffffff, RZ, 0xc0, !PT ;  /* 0x7fffffff06ff7812 */ /* 0x000fc8000784c0ff */
[----:B------:R-:W-:-:S13]  /*1130*/  PLOP3.LUT P1, PT, P1, P2, PT, 0x2f, 0xf2 ;  /* 0x0000000000f2781c */ /* 0x000fda0000f24577 */
[----:B------:R-:W-:Y:S05]  /*1140*/  @P1 BRA `(.L_x_16) ;  /* 0x0000000400101947 */ /* 0x000fea0003800000 */
[----:B------:R-:W-:-:S04]  /*1150*/  LOP3.LUT P1, RZ, R7, 0x7fffffff, RZ, 0xc0, !PT ;  /* 0x7fffffff07ff7812 */ /* 0x000fc8000782c0ff */
[----:B------:R-:W-:-:S13]  /*1160*/  PLOP3.LUT P0, PT, P0, P1, PT, 0x2f, 0xf2 ;  /* 0x0000000000f2781c */ /* 0x000fda0000702577 */
[----:B------:R-:W-:Y:S05]  /*1170*/  @P0 BRA `(.L_x_17) ;  /* 0x0000000000f80947 */ /* 0x000fea0003800000 */
[----:B------:R-:W-:Y:S02]  /*1180*/  ISETP.GE.AND P0, PT, R10, RZ, PT ;  /* 0x000000ff0a00720c */ /* 0x000fe40003f06270 */
[----:B------:R-:W-:-:S11]  /*1190*/  ISETP.GE.AND P1, PT, R11, RZ, PT ;  /* 0x000000ff0b00720c */ /* 0x000fd60003f26270 */
[----:B------:R-:W-:Y:S01]  /*11a0*/  @P0 MOV R9, RZ ;  /* 0x000000ff00090202 */ /* 0x000fe20000000f00 */
[----:B------:R-:W-:Y:S02]  /*11b0*/  @!P0 IMAD.MOV.U32 R9, RZ, RZ, -0x40 ;  /* 0xffffffc0ff098424 */ /* 0x000fe400078e00ff */
[----:B------:R-:W-:Y:S01]  /*11c0*/  @!P0 FFMA R6, R0, 1.84467440737095516160e+19, RZ ;  /* 0x5f80000000068823 */ /* 0x000fe200000000ff */
[----:B------:R-:W-:Y:S02]  /*11d0*/  @!P1 FFMA R7, R3, 1.84467440737095516160e+19, RZ ;  /* 0x5f80000003079823 */ /* 0x000fe400000000ff */
[----:B------:R-:W-:-:S07]  /*11e0*/  @!P1 IADD3 R9, PT, PT, R9, 0x40, RZ ;  /* 0x0000004009099810 */ /* 0x000fce0007ffe0ff */
.L_x_13:
[----:B------:R-:W-:Y:S01]  /*11f0*/  LEA R0, R5, 0xc0800000, 0x17 ;  /* 0xc080000005007811 */ /* 0x000fe200078eb8ff */
[----:B------:R-:W-:-:S03]  /*1200*/  VIADD R4, R4, 0xffffff81 ;  /* 0xffffff8104047836 */ /* 0x000fc60000000000 */
[----:B------:R-:W-:Y:S01]  /*1210*/  IADD3 R7, PT, PT, -R0, R7, RZ ;  /* 0x0000000700077210 */ /* 0x000fe20007ffe1ff */
[C---:B------:R-:W-:Y:S01]  /*1220*/  IMAD R0, R4.reuse, -0x800000, R6 ;  /* 0xff80000004007824 */ /* 0x040fe200078e0206 */
[----:B------:R-:W-:Y:S02]  /*1230*/  IADD3 R4, PT, PT, R4, 0x7f, -R5 ;  /* 0x0000007f04047810 */ /* 0x000fe40007ffe805 */
[----:B------:R-:W0:Y:S01]  /*1240*/  MUFU.RCP R3, R7 ;  /* 0x0000000700037308 */ /* 0x000e220000001000 */
[----:B------:R-:W-:Y:S01]  /*1250*/  FADD.FTZ R11, -R7, -RZ ;  /* 0x800000ff070b7221 */ /* 0x000fe20000010100 */
[----:B------:R-:W-:-:S03]  /*1260*/  IADD3 R4, PT, PT, R4, R9, RZ ;  /* 0x0000000904047210 */ /* 0x000fc60007ffe0ff */
[----:B0-----:R-:W-:-:S04]  /*1270*/  FFMA R10, R3, R11, 1 ;  /* 0x3f800000030a7423 */ /* 0x001fc8000000000b */
[----:B------:R-:W-:-:S04]  /*1280*/  FFMA R10, R3, R10, R3 ;  /* 0x0000000a030a7223 */ /* 0x000fc80000000003 */
[----:B------:R-:W-:-:S04]  /*1290*/  FFMA R3, R0, R10, RZ ;  /* 0x0000000a00037223 */ /* 0x000fc800000000ff */
[----:B------:R-:W-:-:S04]  /*12a0*/  FFMA R6, R11, R3, R0 ;  /* 0x000000030b067223 */ /* 0x000fc80000000000 */
[----:B------:R-:W-:-:S04]  /*12b0*/  FFMA R13, R10, R6, R3 ;  /* 0x000000060a0d7223 */ /* 0x000fc80000000003 */
[----:B------:R-:W-:-:S04]  /*12c0*/  FFMA R6, R11, R13, R0 ;  /* 0x0000000d0b067223 */ /* 0x000fc80000000000 */
[----:B------:R-:W-:-:S05]  /*12d0*/  FFMA R0, R10, R6, R13 ;  /* 0x000000060a007223 */ /* 0x000fca000000000d */
[----:B------:R-:W-:-:S04]  /*12e0*/  SHF.R.U32.HI R3, RZ, 0x17, R0 ;  /* 0x00000017ff037819 */ /* 0x000fc80000011600 */
[----:B------:R-:W-:-:S04]  /*12f0*/  LOP3.LUT R3, R3, 0xff, RZ, 0xc0, !PT ;  /* 0x000000ff03037812 */ /* 0x000fc800078ec0ff */
[----:B------:R-:W-:-:S05]  /*1300*/  IADD3 R7, PT, PT, R3, R4, RZ ;  /* 0x0000000403077210 */ /* 0x000fca0007ffe0ff */
[----:B------:R-:W-:-:S05]  /*1310*/  VIADD R3, R7, 0xffffffff ;  /* 0xffffffff07037836 */ /* 0x000fca0000000000 */
[----:B------:R-:W-:-:S13]  /*1320*/  ISETP.GE.U32.AND P0, PT, R3, 0xfe, PT ;  /* 0x000000fe0300780c */ /* 0x000fda0003f06070 */
[----:B------:R-:W-:Y:S05]  /*1330*/  @!P0 BRA `(.L_x_18) ;  /* 0x0000000000808947 */ /* 0x000fea0003800000 */
[----:B------:R-:W-:-:S13]  /*1340*/  ISETP.GT.AND P0, PT, R7, 0xfe, PT ;  /* 0x000000fe0700780c */ /* 0x000fda0003f04270 */
[----:B------:R-:W-:Y:S05]  /*1350*/  @P0 BRA `(.L_x_19) ;  /* 0x00000000006c0947 */ /* 0x000fea0003800000 */
[----:B------:R-:W-:-:S13]  /*1360*/  ISETP.GE.AND P0, PT, R7, 0x1, PT ;  /* 0x000000010700780c */ /* 0x000fda0003f06270 */
[----:B------:R-:W-:Y:S05]  /*1370*/  @P0 BRA `(.L_x_20) ;  /* 0x0000000000980947 */ /* 0x000fea0003800000 */
[----:B------:R-:W-:Y:S02]  /*1380*/  ISETP.GE.AND P0, PT, R7, -0x18, PT ;  /* 0xffffffe80700780c */ /* 0x000fe40003f06270 */
[----:B------:R-:W-:-:S11]  /*1390*/  LOP3.LUT R0, R0, 0x80000000, RZ, 0xc0, !PT ;  /* 0x8000000000007812 */ /* 0x000fd600078ec0ff */
[----:B------:R-:W-:Y:S05]  /*13a0*/  @!P0 BRA `(.L_x_20) ;  /* 0x00000000008c8947 */ /* 0x000fea0003800000 */
[CCC-:B------:R-:W-:Y:S01]  /*13b0*/  FFMA.RZ R3, R10.reuse, R6.reuse, R13.reuse ;  /* 0x000000060a037223 */ /* 0x1c0fe2000000c00d */
[CCC-:B------:R-:W-:Y:S01]  /*13c0*/  FFMA.RM R4, R10.reuse, R6.reuse, R13.reuse ;  /* 0x000000060a047223 */ /* 0x1c0fe2000000400d */
[C---:B------:R-:W-:Y:S02]  /*13d0*/  ISETP.NE.AND P2, PT, R7.reuse, RZ, PT ;  /* 0x000000ff0700720c */ /* 0x040fe40003f45270 */
[----:B------:R-:W-:Y:S02]  /*13e0*/  ISETP.NE.AND P1, PT, R7, RZ, PT ;  /* 0x000000ff0700720c */ /* 0x000fe40003f25270 */
[----:B------:R-:W-:Y:S01]  /*13f0*/  LOP3.LUT R5, R3, 0x7fffff, RZ, 0xc0, !PT ;  /* 0x007fffff03057812 */ /* 0x000fe200078ec0ff */
[----:B------:R-:W-:Y:S01]  /*1400*/  FFMA.RP R3, R10, R6, R13 ;  /* 0x000000060a037223 */ /* 0x000fe2000000800d */
[----:B------:R-:W-:Y:S02]  /*1410*/  IADD3 R6, PT, PT, R7, 0x20, RZ ;  /* 0x0000002007067810 */ /* 0x000fe40007ffe0ff */
[----:B------:R-:W-:-:S02]  /*1420*/  LOP3.LUT R5, R5, 0x800000, RZ, 0xfc, !PT ;  /* 0x0080000005057812 */ /* 0x000fc400078efcff */
[----:B------:R-:W-:Y:S02]  /*1430*/  IADD3 R7, PT, PT, -R7, RZ, RZ ;  /* 0x000000ff07077210 */ /* 0x000fe40007ffe1ff */
[----:B------:R-:W-:Y:S02]  /*1440*/  SHF.L.U32 R6, R5, R6, RZ ;  /* 0x0000000605067219 */ /* 0x000fe400000006ff */
[----:B------:R-:W-:Y:S02]  /*1450*/  FSETP.NEU.FTZ.AND P0, PT, R3, R4, PT ;  /* 0x000000040300720b */ /* 0x000fe40003f1d000 */
[----:B------:R-:W-:Y:S02]  /*1460*/  SEL R4, R7, RZ, P2 ;  /* 0x000000ff07047207 */ /* 0x000fe40001000000 */
[----:B------:R-:W-:Y:S02]  /*1470*/  ISETP.NE.AND P1, PT, R6, RZ, P1 ;  /* 0x000000ff0600720c */ /* 0x000fe40000f25270 */
[----:B------:R-:W-:-:S02]  /*1480*/  SHF.R.U32.HI R4, RZ, R4, R5 ;  /* 0x00000004ff047219 */ /* 0x000fc40000011605 */
[----:B------:R-:W-:Y:S02]  /*1490*/  PLOP3.LUT P0, PT, P0, P1, PT, 0xf8, 0x8f ;  /* 0x00000000008f781c */ /* 0x000fe40000703f70 */
[----:B------:R-:W-:Y:S02]  /*14a0*/  SHF.R.U32.HI R6, RZ, 0x1, R4 ;  /* 0x00000001ff067819 */ /* 0x000fe40000011604 */
[----:B------:R-:W-:-:S04]  /*14b0*/  SEL R3, RZ, 0x1, !P0 ;  /* 0x00000001ff037807 */ /* 0x000fc80004000000 */
[----:B------:R-:W-:-:S04]  /*14c0*/  LOP3.LUT R3, R3, 0x1, R6, 0xf8, !PT ;  /* 0x0000000103037812 */ /* 0x000fc800078ef806 */
[----:B------:R-:W-:-:S05]  /*14d0*/  LOP3.LUT R3, R3, R4, RZ, 0xc0, !PT ;  /* 0x0000000403037212 */ /* 0x000fca00078ec0ff */
[----:B------:R-:W-:-:S05]  /*14e0*/  IMAD.IADD R3, R6, 0x1, R3 ;  /* 0x0000000106037824 */ /* 0x000fca00078e0203 */
[----:B------:R-:W-:Y:S01]  /*14f0*/  LOP3.LUT R0, R3, R0, RZ, 0xfc, !PT ;  /* 0x0000000003007212 */ /* 0x000fe200078efcff */
[----:B------:R-:W-:Y:S06]  /*1500*/  BRA `(.L_x_20) ;  /* 0x0000000000347947 */ /* 0x000fec0003800000 */
.L_x_19:
[----:B------:R-:W-:-:S04]  /*1510*/  LOP3.LUT R0, R0, 0x80000000, RZ, 0xc0, !PT ;  /* 0x8000000000007812 */ /* 0x000fc800078ec0ff */
[----:B------:R-:W-:Y:S01]  /*1520*/  LOP3.LUT R0, R0, 0x7f800000, RZ, 0xfc, !PT ;  /* 0x7f80000000007812 */ /* 0x000fe200078efcff */
[----:B------:R-:W-:Y:S06]  /*1530*/  BRA `(.L_x_20) ;  /* 0x0000000000287947 */ /* 0x000fec0003800000 */
.L_x_18:
[----:B------:R-:W-:Y:S01]  /*1540*/  LEA R0, R4, R0, 0x17 ;  /* 0x0000000004007211 */ /* 0x000fe200078eb8ff */
[----:B------:R-:W-:Y:S06]  /*1550*/  BRA `(.L_x_20) ;  /* 0x0000000000207947 */ /* 0x000fec0003800000 */
.L_x_17:
[----:B------:R-:W-:-:S04]  /*1560*/  LOP3.LUT R0, R7, 0x80000000, R6, 0x48, !PT ;  /* 0x8000000007007812 */ /* 0x000fc800078e4806 */
[----:B------:R-:W-:Y:S01]  /*1570*/  LOP3.LUT R0, R0, 0x7f800000, RZ, 0xfc, !PT ;  /* 0x7f80000000007812 */ /* 0x000fe200078efcff */
[----:B------:R-:W-:Y:S06]  /*1580*/  BRA `(.L_x_20) ;  /* 0x0000000000147947 */ /* 0x000fec0003800000 */
.L_x_16:
[----:B------:R-:W-:Y:S01]  /*1590*/  LOP3.LUT R0, R7, 0x80000000, R6, 0x48, !PT ;  /* 0x8000000007007812 */ /* 0x000fe200078e4806 */
[----:B------:R-:W-:Y:S06]  /*15a0*/  BRA `(.L_x_20) ;  /* 0x00000000000c7947 */ /* 0x000fec0003800000 */
.L_x_15:
[----:B------:R-:W0:Y:S01]  /*15b0*/  MUFU.RSQ R0, -QNAN ;  /* 0xffc0000000007908 */ /* 0x000e220000001400 */
[----:B------:R-:W-:Y:S05]  /*15c0*/  BRA `(.L_x_20) ;  /* 0x0000000000047947 */ /* 0x000fea0003800000 */
.L_x_14:
[----:B------:R-:W-:-:S07]  /*15d0*/  FADD.FTZ R0, R0, R3 ;  /* 0x0000000300007221 */ /* 0x000fce0000010000 */
.L_x_20:
[----:B------:R-:W-:-:S04]  /*15e0*/  HFMA2 R3, -RZ, RZ, 0, 0 ;  /* 0x00000000ff037431 */ /* 0x000fc800000001ff */
[----:B0-----:R-:W-:Y:S05]  /*15f0*/  RET.REL.NODEC R2 `(fusedRMSNormMatVecF32) ;  /* 0xffffffe802807950 */ /* 0x001fea0003c3ffff */
.L_x_21:
[----:B------:R-:W-:-:S00]  /*1600*/  BRA `(.L_x_21) ;  /* 0xfffffffc00fc7947 */ /* 0x000fc0000383ffff */
[----:B------:R-:W-:-:S00]  /*1610*/  NOP ;  /* 0x0000000000007918 */ /* 0x000fc00000000000 */
        /* <DEDUP_REMOVED lines=14> */
.L_x_44:


//--------------------- .text.fusedRMSNormMatVecBF16 --------------------------
	.section	.text.fusedRMSNormMatVecBF16,"ax",@progbits
	.align	128
        .global         fusedRMSNormMatVecBF16
        .type           fusedRMSNormMatVecBF16,@function
        .size           fusedRMSNormMatVecBF16,(.L_x_45 - fusedRMSNormMatVecBF16)
        .other          fusedRMSNormMatVecBF16,@"STO_CUDA_ENTRY STV_DEFAULT"
fusedRMSNormMatVecBF16:
.text.fusedRMSNormMatVecBF16:
        /* <DEDUP_REMOVED lines=17> */
.L_x_24:
[----:B0-----:R-:W-:-:S06]  /*0110*/  IMAD.WIDE R2, R7, 0x4, R4 ;  /* 0x0000000407027825 */ /* 0x001fcc00078e0204 */
[----:B------:R-:W2:Y:S01]  /*0120*/  LDG.E R3, desc[UR16][R2.64] ;  /* 0x0000001002037981 */ /* 0x000ea2000c1e1900 */
[----:B------:R-:W-:-:S05]  /*0130*/  IMAD.IADD R7, R0, 0x1, R7 ;  /* 0x0000000100077824 */ /* 0x000fca00078e0207 */
[----:B------:R-:W-:Y:S01]  /*0140*/  ISETP.GE.AND P0, PT, R7, UR4, PT ;  /* 0x0000000407007c0c */ /* 0x000fe2000bf06270 */
[----:B--2---:R-:W-:-:S12]  /*0150*/  FFMA R6, R3, R3, R6 ;  /* 0x0000000303067223 */ /* 0x004fd80000000006 */
[----:B------:R-:W-:Y:S05]  /*0160*/  @!P0 BRA `(.L_x_24) ;  /* 0xfffffffc00e88947 */ /* 0x000fea000383ffff */
.L_x_23:
[----:B------:R-:W-:Y:S05]  /*0170*/  BSYNC.RECONVERGENT B0 ;  /* 0x0000000000007941 */ /* 0x000fea0003800200 */
.L_x_22:
        /* <DEDUP_REMOVED lines=9> */
.L_x_26:
        /* <DEDUP_REMOVED lines=11> */
.L_x_25:
        /* <DEDUP_REMOVED lines=17> */
[----:B------:R-:W-:Y:S05]  /*03d0*/  CALL.REL.NOINC `($__internal_1_$__cuda_sm3x_div_rn_noftz_f32_slowpath) ;  /* 0x0000000c00347944 */ /* 0x000fea0003c00000 */
[----:B------:R-:W-:-:S07]  /*03e0*/  MOV R2, R0 ;  /* 0x0000000000027202 */ /* 0x000fce0000000f00 */
.L_x_29:
        /* <DEDUP_REMOVED lines=10> */
.L_x_28:
[----:B------:R-:W-:Y:S05]  /*0490*/  BSYNC.RECONVERGENT B0 ;  /* 0x0000000000007941 */ /* 0x000fea0003800200 */
.L_x_27:
        /* <DEDUP_REMOVED lines=35> */
.L_x_32:
[----:B------:R-:W1:Y:S04]  /*06d0*/  LDG.E R11, desc[UR16][R4.64+-0x10] ;  /* 0xfffff010040b7981 */ /* 0x000e68000c1e1900 */
[----:B------:R-:W2:Y:S04]  /*06e0*/  LDG.E R22, desc[UR16][R6.64+-0x10] ;  /* 0xfffff01006167981 */ /* 0x000ea8000c1e1900 */
[----:B------:R-:W3:Y:S04]  /*06f0*/  LDG.E.U16 R23, desc[UR16][R2.64+-0x8] ;  /* 0xfffff81002177981 */ /* 0x000ee8000c1e1500 */
[----:B------:R-:W4:Y:S04]  /*0700*/  LDG.E R25, desc[UR16][R4.64+-0xc] ;  /* 0xfffff41004197981 */ /* 0x000f28000c1e1900 */
[----:B------:R-:W5:Y:S04]  /*0710*/  LDG.E.U16 R21, desc[UR16][R2.64+-0x6] ;  /* 0xfffffa1002157981 */ /* 0x000f68000c1e1500 */
[----:B------:R-:W5:Y:S04]  /*0720*/  LDG.E R20, desc[UR16][R6.64+-0xc] ;  /* 0xfffff41006147981 */ /* 0x000f68000c1e1900 */
[----:B------:R-:W5:Y:S04]  /*0730*/  LDG.E R19, desc[UR16][R4.64+-0x8] ;  /* 0xfffff81004137981 */ /* 0x000f68000c1e1900 */
[----:B------:R-:W5:Y:S04]  /*0740*/  LDG.E R18, desc[UR16][R6.64+-0x8] ;  /* 0xfffff81006127981 */ /* 0x000f68000c1e1900 */
[----:B------:R-:W5:Y:S04]  /*0750*/  LDG.E.U16 R16, desc[UR16][R2.64+-0x4] ;  /* 0xfffffc1002107981 */ /* 0x000f68000c1e1500 */
[----:B------:R-:W5:Y:S04]  /*0760*/  LDG.E R15, desc[UR16][R4.64+-0x4] ;  /* 0xfffffc10040f7981 */ /* 0x000f68000c1e1900 */
[----:B------:R-:W5:Y:S01]  /*0770*/  LDG.E R13, desc[UR16][R6.64+-0x4] ;  /* 0xfffffc10060d7981 */ /* 0x000f62000c1e1900 */
[----:B-1----:R-:W-:-:S04]  /*0780*/  FMUL R11, R0, R11 ;  /* 0x0000000b000b7220 */ /* 0x002fc80000400000 */
[----:B--2---:R-:W-:Y:S02]  /*0790*/  FMUL R17, R11, R22 ;  /* 0x000000160b117220 */ /* 0x004fe40000400000 */
[----:B------:R-:W2:Y:S01]  /*07a0*/  LDG.E.U16 R11, desc[UR16][R2.64+-0x2] ;  /* 0xfffffe10020b7981 */ /* 0x000ea2000c1e1500 */
[----:B---3--:R-:W-:-:S03]  /*07b0*/  IMAD.U32 R23, R23, 0x10000, RZ ;  /* 0x0001000017177824 */ /* 0x008fc600078e00ff */
[----:B------:R-:W3:Y:S01]  /*07c0*/  LDG.E R22, desc[UR16][R6.64+0x8] ;  /* 0x0000081006167981 */ /* 0x000ee2000c1e1900 */
[----:B----4-:R-:W-:Y:S01]  /*07d0*/  FMUL R25, R0, R25 ;  /* 0x0000001900197220 */ /* 0x010fe20000400000 */
[----:B------:R-:W-:Y:S02]  /*07e0*/  FFMA R23, R17, R23, R14 ;  /* 0x0000001711177223 */ /* 0x000fe4000000000e */
[----:B------:R-:W4:Y:S01]  /*07f0*/  LDG.E R17, desc[UR16][R4.64] ;  /* 0x0000001004117981 */ /* 0x000f22000c1e1900 */
[----:B-----5:R-:W-:-:S03]  /*0800*/  SHF.L.U32 R21, R21, 0x10, RZ ;  /* 0x0000001015157819 */ /* 0x020fc600000006ff */
[----:B------:R-:W5:Y:S01]  /*0810*/  LDG.E.U16 R14, desc[UR16][R2.64] ;  /* 0x00000010020e7981 */ /* 0x000f62000c1e1500 */
[----:B------:R-:W-:Y:S01]  /*0820*/  FMUL R20, R25, R20 ;  /* 0x0000001419147220 */ /* 0x000fe20000400000 */
[----:B------:R-:W-:-:S03]  /*0830*/  FMUL R25, R0, R19 ;  /* 0x0000001300197220 */ /* 0x000fc60000400000 */
[----:B------:R-:W-:Y:S01]  /*0840*/  FFMA R20, R20, R21, R23 ;  /* 0x0000001514147223 */ /* 0x000fe20000000017 */
[----:B------:R-:W3:Y:S01]  /*0850*/  LDG.E R19, desc[UR16][R6.64] ;  /* 0x0000001006137981 */ /* 0x000ee2000c1e1900 */
[----:B------:R-:W-:-:S03]  /*0860*/  FMUL R25, R25, R18 ;  /* 0x0000001219197220 */ /* 0x000fc60000400000 */
[----:B------:R-:W3:Y:S01]  /*0870*/  LDG.E R21, desc[UR16][R4.64+0x4] ;  /* 0x0000041004157981 */ /* 0x000ee2000c1e1900 */
[----:B------:R-:W-:-:S03]  /*0880*/  IMAD.U32 R24, R16, 0x10000, RZ ;  /* 0x0001000010187824 */ /* 0x000fc600078e00ff */
[----:B------:R-:W3:Y:S01]  /*0890*/  LDG.E.U16 R18, desc[UR16][R2.64+0x2] ;  /* 0x0000021002127981 */ /* 0x000ee2000c1e1500 */
[----:B------:R-:W-:-:S03]  /*08a0*/  FMUL R26, R0, R15 ;  /* 0x0000000f001a7220 */ /* 0x000fc60000400000 */
[----:B------:R-:W3:Y:S01]  /*08b0*/  LDG.E R16, desc[UR16][R6.64+0x4] ;  /* 0x0000041006107981 */ /* 0x000ee2000c1e1900 */
[----:B------:R-:W-:-:S03]  /*08c0*/  FFMA R24, R25, R24, R20 ;  /* 0x0000001819187223 */ /* 0x000fc60000000014 */
[----:B------:R-:W3:Y:S01]  /*08d0*/  LDG.E R23, desc[UR16][R4.64+0x8] ;  /* 0x0000081004177981 */ /* 0x000ee2000c1e1900 */
[----:B------:R-:W-:-:S03]  /*08e0*/  FMUL R27, R26, R13 ;  /* 0x0000000d1a1b7220 */ /* 0x000fc60000400000 */
[----:B------:R-:W3:Y:S04]  /*08f0*/  LDG.E.U16 R20, desc[UR16][R2.64+0x4] ;  /* 0x0000041002147981 */ /* 0x000ee8000c1e1500 */
[----:B------:R0:W3:Y:S04]  /*0900*/  LDG.E R25, desc[UR16][R4.64+0xc] ;  /* 0x00000c1004197981 */ /* 0x0000e8000c1e1900 */
[----:B------:R1:W3:Y:S04]  /*0910*/  LDG.E.U16 R13, desc[UR16][R2.64+0x6] ;  /* 0x00000610020d7981 */ /* 0x0002e8000c1e1500 */
[----:B------:R1:W3:Y:S01]  /*0920*/  LDG.E R15, desc[UR16][R6.64+0xc] ;  /* 0x00000c10060f7981 */ /* 0x0002e2000c1e1900 */
[----:B------:R-:W-:-:S04]  /*0930*/  UIADD3 UR8, UPT, UPT, UR8, 0x8, URZ ;  /* 0x0000000808087890 */ /* 0x000fc8000fffe0ff */
[----:B------:R-:W-:Y:S01]  /*0940*/  UISETP.NE.AND UP1, UPT, UR8, URZ, UPT ;  /* 0x000000ff0800728c */ /* 0x000fe2000bf25270 */
[----:B0-----:R-:W-:Y:S02]  /*0950*/  IADD3 R4, P0, PT, R4, 0x20, RZ ;  /* 0x0000002004047810 */ /* 0x001fe40007f1e0ff */
[----:B-1----:R-:W-:Y:S02]  /*0960*/  IADD3 R2, P2, PT, R2, 0x10, RZ ;  /* 0x0000001002027810 */ /* 0x002fe40007f5e0ff */
[----:B------:R-:W-:Y:S01]  /*0970*/  IADD3 R6, P1, PT, R6, 0x20, RZ ;  /* 0x0000002006067810 */ /* 0x000fe20007f3e0ff */
[----:B------:R-:W-:Y:S02]  /*0980*/  IMAD.X R5, RZ, RZ, R5, P0 ;  /* 0x000000ffff057224 */ /* 0x000fe400000e0605 */
[----:B------:R-:W-:Y:S01]  /*0990*/  IMAD.X R3, RZ, RZ, R3, P2 ;  /* 0x000000ffff037224 */ /* 0x000fe200010e0603 */
[----:B------:R-:W-:Y:S02]  /*09a0*/  IADD3.X R7, PT, PT, RZ, R7, RZ, P1, !PT ;  /* 0x00000007ff077210 */ /* 0x000fe40000ffe4ff */
[----:B--2---:R-:W-:-:S05]  /*09b0*/  SHF.L.U32 R11, R11, 0x10, RZ ;  /* 0x000000100b0b7819 */ /* 0x004fca00000006ff */
[----:B------:R-:W-:Y:S01]  /*09c0*/  FFMA R11, R27, R11, R24 ;  /* 0x0000000b1b0b7223 */ /* 0x000fe20000000018 */
[----:B----4-:R-:W-:Y:S01]  /*09d0*/  FMUL R24, R0, R17 ;  /* 0x0000001100187220 */ /* 0x010fe20000400000 */
[----:B-----5:R-:W-:-:S03]  /*09e0*/  IMAD.U32 R14, R14, 0x10000, RZ ;  /* 0x000100000e0e7824 */ /* 0x020fc600078e00ff */
[----:B---3--:R-:W-:Y:S01]  /*09f0*/  FMUL R24, R24, R19 ;  /* 0x0000001318187220 */ /* 0x008fe20000400000 */
[----:B------:R-:W-:-:S03]  /*0a00*/  FMUL R21, R0, R21 ;  /* 0x0000001500157220 */ /* 0x000fc60000400000 */
[----:B------:R-:W-:Y:S01]  /*0a10*/  FFMA R11, R24, R14, R11 ;  /* 0x0000000e180b7223 */ /* 0x000fe2000000000b */
[----:B------:R-:W-:Y:S01]  /*0a20*/  SHF.L.U32 R18, R18, 0x10, RZ ;  /* 0x0000001012127819 */ /* 0x000fe200000006ff */
[----:B------:R-:W-:Y:S01]  /*0a30*/  FMUL R16, R21, R16 ;  /* 0x0000001015107220 */ /* 0x000fe20000400000 */
[----:B------:R-:W-:-:S03]  /*0a40*/  FMUL R23, R0, R23 ;  /* 0x0000001700177220 */ /* 0x000fc60000400000 */
[----:B------:R-:W-:Y:S01]  /*0a50*/  FFMA R11, R16, R18, R11 ;  /* 0x00000012100b7223 */ /* 0x000fe2000000000b */
[----:B------:R-:W-:Y:S02]  /*0a60*/  IMAD.U32 R20, R20, 0x10000, RZ ;  /* 0x0001000014147824 */ /* 0x000fe400078e00ff */
[----:B------:R-:W-:Y:S01]  /*0a70*/  FMUL R22, R23, R22 ;  /* 0x0000001617167220 */ /* 0x000fe20000400000 */
[----:B------:R-:W-:-:S03]  /*0a80*/  FMUL R14, R0, R25 ;  /* 0x00000019000e7220 */ /* 0x000fc60000400000 */
[----:B------:R-:W-:Y:S01]  /*0a90*/  FFMA R11, R22, R20, R11 ;  /* 0x00000014160b7223 */ /* 0x000fe2000000000b */
[----:B------:R-:W-:Y:S01]  /*0aa0*/  SHF.L.U32 R13, R13, 0x10, RZ ;  /* 0x000000100d0d7819 */ /* 0x000fe200000006ff */
[----:B------:R-:W-:-:S04]  /*0ab0*/  FMUL R14, R14, R15 ;  /* 0x0000000f0e0e7220 */ /* 0x000fc80000400000 */
[----:B------:R-:W-:Y:S01]  /*0ac0*/  FFMA R14, R14, R13, R11 ;  /* 0x0000000d0e0e7223 */ /* 0x000fe2000000000b */
[----:B------:R-:W-:Y:S06]  /*0ad0*/  BRA.U UP1, `(.L_x_32) ;  /* 0xfffffff901fc7547 */ /* 0x000fec000b83ffff */
.L_x_31:
        /* <DEDUP_REMOVED lines=10> */
[----:B--2---:R-:W-:-:S04]  /*0b80*/  LEA R2, P0, R3, UR6, 0x1 ;  /* 0x0000000603027c11 */ /* 0x004fc8000f8008ff */
[----:B------:R-:W-:Y:S01]  /*0b90*/  LEA.HI.X R3, R3, UR7, R16, 0x1, P0 ;  /* 0x0000000703037c11 */ /* 0x000fe200080f0c10 */
[----:B0-----:R-:W-:-:S04]  /*0ba0*/  IMAD.WIDE.U32 R6, R10, 0x4, R6 ;  /* 0x000000040a067825 */ /* 0x001fc800078e0006 */
[----:B------:R-:W2:Y:S01]  /*0bb0*/  LDG.E.U16 R21, desc[UR16][R2.64] ;  /* 0x0000001002157981 */ /* 0x000ea2000c1e1500 */
[----:B---3--:R-:W-:-:S03]  /*0bc0*/  IMAD.WIDE.U32 R4, R10, 0x4, R4 ;  /* 0x000000040a047825 */ /* 0x008fc600078e0004 */
[----:B------:R-:W1:Y:S04]  /*0bd0*/  LDG.E R19, desc[UR16][R6.64] ;  /* 0x0000001006137981 */ /* 0x000e68000c1e1900 */
[----:B------:R-:W3:Y:S04]  /*0be0*/  LDG.E R23, desc[UR16][R6.64+0x4] ;  /* 0x0000041006177981 */ /* 0x000ee8000c1e1900 */
[----:B------:R-:W4:Y:S04]  /*0bf0*/  LDG.E R20, desc[UR16][R4.64] ;  /* 0x0000001004147981 */ /* 0x000f28000c1e1900 */
[----:B------:R-:W5:Y:S04]  /*0c00*/  LDG.E.U16 R16, desc[UR16][R2.64+0x2] ;  /* 0x0000021002107981 */ /* 0x000f68000c1e1500 */
[----:B------:R-:W5:Y:S04]  /*0c10*/  LDG.E R25, desc[UR16][R6.64+0x8] ;  /* 0x0000081006197981 */ /* 0x000f68000c1e1900 */
[----:B------:R-:W5:Y:S04]  /*0c20*/  LDG.E R22, desc[UR16][R4.64+0x4] ;  /* 0x0000041004167981 */ /* 0x000f68000c1e1900 */
[----:B------:R-:W5:Y:S04]  /*0c30*/  LDG.E R11, desc[UR16][R4.64+0x8] ;  /* 0x00000810040b7981 */ /* 0x000f68000c1e1900 */
[----:B------:R-:W5:Y:S04]  /*0c40*/  LDG.E R13, desc[UR16][R6.64+0xc] ;  /* 0x00000c10060d7981 */ /* 0x000f68000c1e1900 */
[----:B------:R-:W5:Y:S04]  /*0c50*/  LDG.E.U16 R15, desc[UR16][R2.64+0x4] ;  /* 0x00000410020f7981 */ /* 0x000f68000c1e1500 */
[----:B------:R-:W5:Y:S04]  /*0c60*/  LDG.E.U16 R18, desc[UR16][R2.64+0x6] ;  /* 0x0000061002127981 */ /* 0x000f68000c1e1500 */
[----:B------:R0:W5:Y:S01]  /*0c70*/  LDG.E R17, desc[UR16][R4.64+0xc] ;  /* 0x00000c1004117981 */ /* 0x000162000c1e1900 */
[----:B------:R-:W-:-:S02]  /*0c80*/  VIADD R10, R10, 0x4 ;  /* 0x000000040a0a7836 */ /* 0x000fc40000000000 */
[----:B--2---:R-:W-:Y:S02]  /*0c90*/  IMAD.U32 R21, R21, 0x10000, RZ ;  /* 0x0001000015157824 */ /* 0x004fe400078e00ff */
[C---:B-1----:R-:W-:Y:S01]  /*0ca0*/  FMUL R19, R0.reuse, R19 ;  /* 0x0000001300137220 */ /* 0x042fe20000400000 */
[----:B---3--:R-:W-:-:S03]  /*0cb0*/  FMUL R23, R0, R23 ;  /* 0x0000001700177220 */ /* 0x008fc60000400000 */
[----:B----4-:R-:W-:Y:S01]  /*0cc0*/  FMUL R19, R19, R20 ;  /* 0x0000001413137220 */ /* 0x010fe20000400000 */
[----:B-----5:R-:W-:-:S03]  /*0cd0*/  SHF.L.U32 R16, R16, 0x10, RZ ;  /* 0x0000001010107819 */ /* 0x020fc600000006ff */
[----:B------:R-:W-:Y:S01]  /*0ce0*/  FFMA R19, R19, R21, R14 ;  /* 0x0000001513137223 */ /* 0x000fe2000000000e */
[----:B------:R-:W-:Y:S01]  /*0cf0*/  FMUL R20, R0, R25 ;  /* 0x0000001900147220 */ /* 0x000fe20000400000 */
[----:B------:R-:W-:-:S03]  /*0d00*/  FMUL R22, R23, R22 ;  /* 0x0000001617167220 */ /* 0x000fc60000400000 */
[----:B------:R-:W-:Y:S01]  /*0d10*/  FMUL R11, R20, R11 ;  /* 0x0000000b140b7220 */ /* 0x000fe20000400000 */
[----:B------:R-:W-:Y:S01]  /*0d20*/  FFMA R16, R22, R16, R19 ;  /* 0x0000001016107223 */ /* 0x000fe20000000013 */
[----:B0-----:R-:W-:Y:S01]  /*0d30*/  FMUL R4, R0, R13 ;  /* 0x0000000d00047220 */ /* 0x001fe20000400000 */
[----:B------:R-:W-:Y:S01]  /*0d40*/  IMAD.U32 R15, R15, 0x10000, RZ ;  /* 0x000100000f0f7824 */ /* 0x000fe200078e00ff */
[----:B------:R-:W-:-:S03]  /*0d50*/  SHF.L.U32 R18, R18, 0x10, RZ ;  /* 0x0000001012127819 */ /* 0x000fc600000006ff */
[----:B------:R-:W-:Y:S01]  /*0d60*/  FFMA R11, R11, R15, R16 ;  /* 0x0000000f0b0b7223 */ /* 0x000fe20000000010 */
[----:B------:R-:W-:-:S04]  /*0d70*/  FMUL R4, R4, R17 ;  /* 0x0000001104047220 */ /* 0x000fc80000400000 */
[----:B------:R-:W-:-:S07]  /*0d80*/  FFMA R14, R4, R18, R11 ;  /* 0x00000012040e7223 */ /* 0x000fce000000000b */
.L_x_33:
[----:B------:R-:W-:Y:S05]  /*0d90*/  BRA.U !UP1, `(.L_x_30) ;  /* 0x0000000109b47547 */ /* 0x000fea000b800000 */
[----:B------:R-:W-:Y:S02]  /*0da0*/  UISETP.NE.AND UP0, UPT, UR5, 0x1, UPT ;  /* 0x000000010500788c */ /* 0x000fe4000bf05270 */
[----:B------:R-:W-:-:S04]  /*0db0*/  ULOP3.LUT UR4, UR12, 0x1, URZ, 0xc0, !UPT ;  /* 0x000000010c047892 */ /* 0x000fc8000f8ec0ff */
[----:B------:R-:W-:-:S03]  /*0dc0*/  UISETP.NE.U32.AND UP1, UPT, UR4, 0x1, UPT ;  /* 0x000000010400788c */ /* 0x000fc6000bf25070 */
[----:B------:R-:W-:Y:S08]  /*0dd0*/  BRA.U !UP0, `(.L_x_34) ;  /* 0x0000000108607547 */ /* 0x000ff0000b800000 */
[----:B------:R-:W2:Y:S01]  /*0de0*/  LDC.64 R4, c[0x0][0x390] ;  /* 0x0000e400ff047b82 */ /* 0x000ea20000000a00 */
[----:B------:R-:W3:Y:S01]  /*0df0*/  LDCU.64 UR4, c[0x0][0x388] ;  /* 0x00007100ff0477ac */ /* 0x000ee20008000a00 */
[----:B0-----:R-:W-:-:S04]  /*0e00*/  IADD3 R3, P0, PT, R9, R10, RZ ;  /* 0x0000000a09037210 */ /* 0x001fc80007f1e0ff */
[----:B------:R-:W-:Y:S02]  /*0e10*/  IADD3.X R16, PT, PT, RZ, R12, RZ, P0, !PT ;  /* 0x0000000cff107210 */ /* 0x000fe400007fe4ff */
[----:B------:R-:W0:Y:S01]  /*0e20*/  LDC.64 R6, c[0x0][0x398] ;  /* 0x0000e600ff067b82 */ /* 0x000e220000000a00 */
[----:B---3--:R-:W-:-:S04]  /*0e30*/  LEA R2, P0, R3, UR4, 0x1 ;  /* 0x0000000403027c11 */ /* 0x008fc8000f8008ff */
[----:B------:R-:W-:Y:S01]  /*0e40*/  LEA.HI.X R3, R3, UR5, R16, 0x1, P0 ;  /* 0x0000000503037c11 */ /* 0x000fe200080f0c10 */
[----:B--2---:R-:W-:-:S04]  /*0e50*/  IMAD.WIDE.U32 R4, R10, 0x4, R4 ;  /* 0x000000040a047825 */ /* 0x004fc800078e0004 */
[----:B------:R-:W2:Y:S01]  /*0e60*/  LDG.E.U16 R13, desc[UR16][R2.64] ;  /* 0x00000010020d7981 */ /* 0x000ea2000c1e1500 */
[----:B0-----:R-:W-:-:S03]  /*0e70*/  IMAD.WIDE.U32 R6, R10, 0x4, R6 ;  /* 0x000000040a067825 */ /* 0x001fc600078e0006 */
[----:B------:R-:W1:Y:S04]  /*0e80*/  LDG.E R11, desc[UR16][R4.64] ;  /* 0x00000010040b7981 */ /* 0x000e68000c1e1900 */
[----:B------:R-:W3:Y:S04]  /*0e90*/  LDG.E R15, desc[UR16][R4.64+0x4] ;  /* 0x00000410040f7981 */ /* 0x000ee8000c1e1900 */
[----:B------:R-:W4:Y:S04]  /*0ea0*/  LDG.E R16, desc[UR16][R6.64] ;  /* 0x0000001006107981 */ /* 0x000f28000c1e1900 */
[----:B------:R-:W5:Y:S04]  /*0eb0*/  LDG.E.U16 R17, desc[UR16][R2.64+0x2] ;  /* 0x0000021002117981 */ /* 0x000f68000c1e1500 */
[----:B------:R-:W5:Y:S01]  /*0ec0*/  LDG.E R18, desc[UR16][R6.64+0x4] ;  /* 0x0000041006127981 */ /* 0x000f62000c1e1900 */
[----:B------:R-:W-:-:S02]  /*0ed0*/  VIADD R10, R10, 0x2 ;  /* 0x000000020a0a7836 */ /* 0x000fc40000000000 */
[----:B--2---:R-:W-:Y:S02]  /*0ee0*/  IMAD.U32 R13, R13, 0x10000, RZ ;  /* 0x000100000d0d7824 */ /* 0x004fe400078e00ff */
[C---:B-1----:R-:W-:Y:S01]  /*0ef0*/  FMUL R11, R0.reuse, R11 ;  /* 0x0000000b000b7220 */ /* 0x042fe20000400000 */
[----:B---3--:R-:W-:-:S03]  /*0f00*/  FMUL R15, R0, R15 ;  /* 0x0000000f000f7220 */ /* 0x008fc60000400000 */
[----:B----4-:R-:W-:Y:S01]  /*0f10*/  FMUL R11, R11, R16 ;  /* 0x000000100b0b7220 */ /* 0x010fe20000400000 */
[----:B-----5:R-:W-:-:S03]  /*0f20*/  SHF.L.U32 R17, R17, 0x10, RZ ;  /* 0x0000001011117819 */ /* 0x020fc600000006ff */
[----:B------:R-:W-:Y:S01]  /*0f30*/  FFMA R11, R11, R13, R14 ;  /* 0x0000000d0b0b7223 */ /* 0x000fe2000000000e */
[----:B------:R-:W-:-:S04]  /*0f40*/  FMUL R18, R15, R18 ;  /* 0x000000120f127220 */ /* 0x000fc80000400000 */
[----:B------:R-:W-:-:S07]  /*0f50*/  FFMA R14, R18, R17, R11 ;  /* 0x00000011120e7223 */ /* 0x000fce000000000b */
.L_x_34:
[----:B------:R-:W-:Y:S05]  /*0f60*/  BRA.U UP1, `(.L_x_30) ;  /* 0x0000000101407547 */ /* 0x000fea000b800000 */
        /* <DEDUP_REMOVED lines=11> */
[----:B------:R-:W3:Y:S01]  /*1020*/  LDG.E R11, desc[UR16][R10.64] ;  /* 0x000000100a0b7981 */ /* 0x000ee2000c1e1900 */
[----:B--2---:R-:W-:Y:S02]  /*1030*/  IMAD.U32 R6, R4, 0x10000, RZ ;  /* 0x0001000004067824 */ /* 0x004fe400078e00ff */
[----:B-1----:R-:W-:-:S04]  /*1040*/  FMUL R0, R0, R3 ;  /* 0x0000000300007220 */ /* 0x002fc80000400000 */
[----:B---3--:R-:W-:-:S04]  /*1050*/  FMUL R7, R0, R11 ;  /* 0x0000000b00077220 */ /* 0x008fc80000400000 */
[----:B------:R-:W-:-:S07]  /*1060*/  FFMA R14, R7, R6, R14 ;  /* 0x00000006070e7223 */ /* 0x000fce000000000e */
.L_x_30:
[----:B0-----:R-:W0:Y:S02]  /*1070*/  LDC.64 R2, c[0x0][0x380] ;  /* 0x0000e000ff027b82 */ /* 0x001e240000000a00 */
[----:B0-----:R-:W-:-:S05]  /*1080*/  IMAD.WIDE R8, R8, 0x4, R2 ;  /* 0x0000000408087825 */ /* 0x001fca00078e0202 */
[----:B------:R-:W-:Y:S01]  /*1090*/  STG.E desc[UR16][R8.64], R14 ;  /* 0x0000000e08007986 */ /* 0x000fe2000c101910 */
[----:B------:R-:W-:Y:S05]  /*10a0*/  EXIT ;  /* 0x000000000000794d */ /* 0x000fea0003800000 */
        .weak           $__internal_1_$__cuda_sm3x_div_rn_noftz_f32_slowpath
        .type           $__internal_1_$__cuda_sm3x_div_rn_noftz_f32_slowpath,@function
        .size           $__internal_1_$__cuda_sm3x_div_rn_noftz_f32_slowpath,(.L_x_45 - $__internal_1_$__cuda_sm3x_div_rn_noftz_f32_slowpath)
$__internal_1_$__cuda_sm3x_div_rn_noftz_f32_slowpath:
[--C-:B------:R-:W-:Y:S01]  /*10b0*/  SHF.R.U32.HI R5, RZ, 0x17, R3.reuse ;  /* 0x00000017ff057819 */ /* 0x100fe20000011603 */
[----:B------:R-:W-:Y:S01]  /*10c0*/  IMAD.MOV.U32 R7, RZ, RZ, R3 ;  /* 0x000000ffff077224 */ /* 0x000fe200078e0003 */
[----:B------:R-:W-:Y:S02]  /*10d0*/  SHF.R.U32.HI R4, RZ, 0x17, R0 ;  /* 0x00000017ff047819 */ /* 0x000fe40000011600 */
[----:B------:R-:W-:Y:S02]  /*10e0*/  LOP3.LUT R5, R5, 0xff, RZ, 0xc0, !PT ;  /* 0x000000ff05057812 */ /* 0x000fe400078ec0ff */
[----:B------:R-:W-:Y:S02]  /*10f0*/  LOP3.LUT R4, R4, 0xff, RZ, 0xc0, !PT ;  /* 0x000000ff04047812 */ /* 0x000fe400078ec0ff */
[----:B------:R-:W-:Y:S02]  /*1100*/  IADD3 R11, PT, PT, R5, -0x1, RZ ;  /* 0xffffffff050b7810 */ /* 0x000fe40007ffe0ff */
[----:B------:R-:W-:Y:S01]  /*1110*/  MOV R6, R0 ;  /* 0x0000000000067202 */ /* 0x000fe20000000f00 */
[----:B------:R-:W-:Y:S01]  /*1120*/  VIADD R10, R4, 0xffffffff ;  /* 0xffffffff040a7836 */ /* 0x000fe20000000000 */
[----:B------:R-:W-:-:S04]  /*1130*/  ISETP.GT.U32.AND P0, PT, R11, 0xfd, PT ;  /* 0x000000fd0b00780c */ /* 0x000fc80003f04070 */
[----:B------:R-:W-:-:S13]  /*1140*/  ISETP.GT.U32.OR P0, PT, R10, 0xfd, P0 ;  /* 0x000000fd0a00780c */ /* 0x000fda0000704470 */
[----:B------:R-:W-:Y:S01]  /*1150*/  @!P0 MOV R9, RZ ;  /* 0x000000ff00098202 */ /* 0x000fe20000000f00 */
        /* <DEDUP_REMOVED lines=19> */
[----:B------:R-:W-:Y:S01]  /*1290*/  @P0 IMAD.MOV.U32 R9, RZ, RZ, RZ ;  /* 0x000000ffff090224 */ /* 0x000fe200078e00ff */
[----:B------:R-:W-:Y:S01]  /*12a0*/  @!P0 MOV R9, 0xffffffc0 ;  /* 0xffffffc000098802 */ /* 0x000fe20000000f00 */
[----:B------:R-:W-:Y:S01]  /*12b0*/  @!P0 FFMA R6, R0, 1.84467440737095516160e+19, RZ ;  /* 0x5f80000000068823 */ /* 0x000fe200000000ff */
[----:B------:R-:W-:-:S03]  /*12c0*/  @!P1 FFMA R7, R3, 1.84467440737095516160e+19, RZ ;  /* 0x5f80000003079823 */ /* 0x000fc600000000ff */
[----:B------:R-:W-:-:S07]  /*12d0*/  @!P1 VIADD R9, R9, 0x40 ;  /* 0x0000004009099836 */ /* 0x000fce0000000000 */
.L_x_35:
        /* <DEDUP_REMOVED lines=50> */
.L_x_41:
[----:B------:R-:W-:-:S04]  /*1600*/  LOP3.LUT R0, R0, 0x80000000, RZ, 0xc0, !PT ;  /* 0x8000000000007812 */ /* 0x000fc800078ec0ff */
[----:B------:R-:W-:Y:S01]  /*1610*/  LOP3.LUT R0, R0, 0x7f800000, RZ, 0xfc, !PT ;  /* 0x7f80000000007812 */ /* 0x000fe200078efcff */
[----:B------:R-:W-:Y:S06]  /*1620*/  BRA `(.L_x_42) ;  /* 0x0000000000287947 */ /* 0x000fec0003800000 */
.L_x_40:
[----:B------:R-:W-:Y:S01]  /*1630*/  LEA R0, R4, R0, 0x17 ;  /* 0x0000000004007211 */ /* 0x000fe200078eb8ff */
[----:B------:R-:W-:Y:S06]  /*1640*/  BRA `(.L_x_42) ;  /* 0x0000000000207947 */ /* 0x000fec0003800000 */
.L_x_39:
[----:B------:R-:W-:-:S04]  /*1650*/  LOP3.LUT R0, R7, 0x80000000, R6, 0x48, !PT ;  /* 0x8000000007007812 */ /* 0x000fc800078e4806 */
[----:B------:R-:W-:Y:S01]  /*1660*/  LOP3.LUT R0, R0, 0x7f800000, RZ, 0xfc, !PT ;  /* 0x7f80000000007812 */ /* 0x000fe200078efcff */
[----:B------:R-:W-:Y:S06]  /*1670*/  BRA `(.L_x_42) ;  /* 0x0000000000147947 */ /* 0x000fec0003800000 */
.L_x_38:
[----:B------:R-:W-:Y:S01]  /*1680*/  LOP3.LUT R0, R7, 0x80000000, R6, 0x48, !PT ;  /* 0x8000000007007812 */ /* 0x000fe200078e4806 */
[----:B------:R-:W-:Y:S06]  /*1690*/  BRA `(.L_x_42) ;  /* 0x00000000000c7947 */ /* 0x000fec0003800000 */
.L_x_37:
[----:B------:R-:W0:Y:S01]  /*16a0*/  MUFU.RSQ R0, -QNAN ;  /* 0xffc0000000007908 */ /* 0x000e220000001400 */
[----:B------:R-:W-:Y:S05]  /*16b0*/  BRA `(.L_x_42) ;  /* 0x0000000000047947 */ /* 0x000fea0003800000 */
.L_x_36:
[----:B------:R-:W-:-:S07]  /*16c0*/  FADD.FTZ R0, R0, R3 ;  /* 0x0000000300007221 */ /* 0x000fce0000010000 */
.L_x_42:
[----:B------:R-:W-:-:S04]  /*16d0*/  HFMA2 R3, -RZ, RZ, 0, 0 ;  /* 0x00000000ff037431 */ /* 0x000fc800000001ff */
[----:B0-----:R-:W-:Y:S05]  /*16e0*/  RET.REL.NODEC R2 `(fusedRMSNormMatVecBF16) ;  /* 0xffffffe802447950 */ /* 0x001fea0003c3ffff */
.L_x_43:
        /* <DEDUP_REMOVED lines=9> */
.L_x_45:


//--------------------- .nv.shared.fusedRMSNormMatVecF32 --------------------------
	.section	.nv.shared.fusedRMSNormMatVecF32,"aw",@nobits
	.sectionflags	@""
	.align	4
.nv.shared.fusedRMSNormMatVecF32:
	.zero		2048


//--------------------- .nv.shared.reserved.0     --------------------------
	.section	.nv.shared.reserved.0,"aw",@nobits
	.weak		__nv_reservedSMEM_offset_0_alias
	.size		__nv_reservedSMEM_offset_0_alias, 0, 64
	.other		__nv_reservedSMEM_offset_0_alias,@"STO_CUDA_RESERVED_SHARED STV_DEFAULT"
__nv_reservedSMEM_offset_0_alias:
	.zero		0
	.zero		64


//--------------------- .nv.shared.fusedRMSNormMatVecBF16 --------------------------
	.section	.nv.shared.fusedRMSNormMatVecBF16,"aw",@nobits
	.sectionflags	@""
	.align	4
.nv.shared.fusedRMSNormMatVecBF16:
	.zero		2048


//--------------------- .nv.constant0.fusedRMSNormMatVecF32 --------------------------
	.section	.nv.constant0.fusedRMSNormMatVecF32,"a",@progbits
	.sectionflags	@""
	.align	4
.nv.constant0.fusedRMSNormMatVecF32:
	.zero		940


//--------------------- .nv.constant0.fusedRMSNormMatVecBF16 --------------------------
	.section	.nv.constant0.fusedRMSNormMatVecBF16,"a",@progbits
	.sectionflags	@""
	.align	4
.nv.constant0.fusedRMSNormMatVecBF16:
	.zero		940


//--------------------- SYMBOLS --------------------------

	.type		.nv.reservedSmem.offset0,@object
	.size		.nv.reservedSmem.offset0,0x4
	.type		.nv.reservedSmem.cap,@object
	.size		.nv.reservedSmem.cap,0x4
